// auto-generated by cutlass_sweep.gemm — config: {"arch": "sm_90", "cluster_m": 1, "cluster_n": 2, "dtype": "int8", "dtype_b": "int8", "layout": "nt", "stages": 0, "tile_k": 32, "tile_m": 256, "tile_n": 128}
#include "cutlass/cutlass.h"
#include "cutlass/gemm/collective/collective_builder.hpp"
#include "cutlass/gemm/device/gemm_universal_adapter.h"
#include "cutlass/gemm/kernel/gemm_universal.hpp"
#include "cutlass/epilogue/collective/collective_builder.hpp"

using ElemA = int8_t;
using ElemB = int8_t;
using ElemCD = int8_t;
using Acc  = int32_t;
using TileShape    = cute::Shape<cute::_256, cute::_128, cute::_32>;
using ClusterShape = cute::Shape<cute::_1, cute::_2, cute::_1>;

using CollectiveEpilogue = typename cutlass::epilogue::collective::CollectiveBuilder<
    cutlass::arch::Sm90, cutlass::arch::OpClassTensorOp,
    TileShape, ClusterShape,
    cutlass::epilogue::collective::EpilogueTileAuto,
    Acc, Acc,
    ElemCD, cutlass::layout::RowMajor, 128 / cutlass::sizeof_bits<ElemCD>::value,
    ElemCD, cutlass::layout::RowMajor, 128 / cutlass::sizeof_bits<ElemCD>::value,
    cutlass::epilogue::collective::EpilogueScheduleAuto
  >::CollectiveOp;

using CollectiveMainloop = typename cutlass::gemm::collective::CollectiveBuilder<
    cutlass::arch::Sm90, cutlass::arch::OpClassTensorOp,
    ElemA, cutlass::layout::RowMajor, 128 / cutlass::sizeof_bits<ElemA>::value,
    ElemB, cutlass::layout::ColumnMajor, 128 / cutlass::sizeof_bits<ElemB>::value,
    Acc,
    TileShape, ClusterShape,
    cutlass::gemm::collective::StageCountAutoCarveout<static_cast<int>(sizeof(typename CollectiveEpilogue::SharedStorage))>,
    cutlass::gemm::collective::KernelScheduleAuto
  >::CollectiveOp;

using GemmKernel = cutlass::gemm::kernel::GemmUniversal<
    cute::Shape<int,int,int,int>,
    CollectiveMainloop,
    CollectiveEpilogue
>;
using Gemm = cutlass::gemm::device::GemmUniversalAdapter<GemmKernel>;

// Force the device kernel symbol into the cubin without needing a host main.
auto* _anchor = &cutlass::device_kernel<GemmKernel>;


// ===== COMPILED SASS (sm_90a) =====

	.target	sm_90a

	.elftype	@"ET_EXEC"


//--------------------- .note.nv.tkinfo           --------------------------
	.section	.note.nv.tkinfo,"",@"SHT_NOTE"
	.sectionflags	@"SHF_NOTE_NV_TKINFO"
	.tkinfo
        /*0018*/ 	.word	0x00000002
        /*0030*/ 	.string	""
        /*0030*/ 	.string	"ptxas"
        /*0030*/ 	.string	"Cuda compilation tools, release 13.0, V13.0.88"
        /*0030*/ 	.string	"Build cuda_13.0.r13.0/compiler.36424714_0"
        /*0030*/ 	.string	"-arch sm_90a -m 64 "



//--------------------- .note.nv.cuinfo           --------------------------
	.section	.note.nv.cuinfo,"",@"SHT_NOTE"
	.sectionflags	@"SHF_NOTE_NV_CUINFO"
        /*0018*/ 	.short	0x0002
        /*001a*/ 	.short	0x005a
        /*001c*/ 	.short	0x0082
	.zero		2


//--------------------- .nv.info                  --------------------------
	.section	.nv.info,"",@"SHT_CUDA_INFO"
	.align	4


	//----- nvinfo : EIATTR_REGCOUNT
	.align		4
        /*0000*/ 	.byte	0x04, 0x2f
        /*0002*/ 	.short	(.L_15 - .L_14)
	.align		4
.L_14:
        /*0004*/ 	.word	index@(_ZN7cutlass13device_kernelINS_4gemm6kernel13GemmUniversalIN4cute5tupleIJiiiiEEENS1_10collective13CollectiveMmaINS1_34MainloopSm90TmaGmmaWarpSpecializedILi18ENS5_IJNS4_1CILi1EEENSA_ILi2EEESB_EEENS1_35KernelTmaWarpSpecializedCooperativeEEENS5_IJNSA_ILi256EEENSA_ILi128EEENSA_ILi32EEEEEEaNS5_IJlSB_lEEEaSK_NS4_8TiledMMAINS4_8MMA_AtomIJNS4_4SM904GMMA27MMA_64x128x32_S32S8S8_SS_TNEEEENS4_6LayoutINS5_IJSC_SB_SB_EEENS5_IJSB_NSA_ILi0EEEST_EEEEENS5_IJNS4_10UnderscoreESW_SW_EEEEENS4_23SM90_TMA_LOAD_MULTICASTENS4_14ComposedLayoutINS4_7SwizzleILi1ELi4ELi3EEENS4_18smem_ptr_flag_bitsILi8EEENSR_INS5_IJNSA_ILi8EEESI_EEENS5_IJSI_SB_EEEEEEEvNS4_8identityENS4_13SM90_TMA_LOADES19_vS1A_EENS_8epilogue10collective6detail29Sm90TmaWarpSpecializedAdapterINS1E_15DefaultEpilogueIaSK_SK_NS1D_6thread17LinearCombinationIaLi1EiiLNS1I_9ScaleType4KindE0ELNS_15FloatRoundStyleE2EaEENS1_15EpilogueDefaultEEEEEvvEEEEvNT_6ParamsE)
        /*0008*/ 	.word	0x000000a8


	//----- nvinfo : EIATTR_FRAME_SIZE
	.align		4
.L_15:
        /*000c*/ 	.byte	0x04, 0x11
        /*000e*/ 	.short	(.L_17 - .L_16)
	.align		4
.L_16:
        /*0010*/ 	.word	index@(_ZN7cutlass13device_kernelINS_4gemm6kernel13GemmUniversalIN4cute5tupleIJiiiiEEENS1_10collective13CollectiveMmaINS1_34MainloopSm90TmaGmmaWarpSpecializedILi18ENS5_IJNS4_1CILi1EEENSA_ILi2EEESB_EEENS1_35KernelTmaWarpSpecializedCooperativeEEENS5_IJNSA_ILi256EEENSA_ILi128EEENSA_ILi32EEEEEEaNS5_IJlSB_lEEEaSK_NS4_8TiledMMAINS4_8MMA_AtomIJNS4_4SM904GMMA27MMA_64x128x32_S32S8S8_SS_TNEEEENS4_6LayoutINS5_IJSC_SB_SB_EEENS5_IJSB_NSA_ILi0EEEST_EEEEENS5_IJNS4_10UnderscoreESW_SW_EEEEENS4_23SM90_TMA_LOAD_MULTICASTENS4_14ComposedLayoutINS4_7SwizzleILi1ELi4ELi3EEENS4_18smem_ptr_flag_bitsILi8EEENSR_INS5_IJNSA_ILi8EEESI_EEENS5_IJSI_SB_EEEEEEEvNS4_8identityENS4_13SM90_TMA_LOADES19_vS1A_EENS_8epilogue10collective6detail29Sm90TmaWarpSpecializedAdapterINS1E_15DefaultEpilogueIaSK_SK_NS1D_6thread17LinearCombinationIaLi1EiiLNS1I_9ScaleType4KindE0ELNS_15FloatRoundStyleE2EaEENS1_15EpilogueDefaultEEEEEvvEEEEvNT_6ParamsE)
        /*0014*/ 	.word	0x00000000


	//----- nvinfo : EIATTR_MIN_STACK_SIZE
	.align		4
.L_17:
        /*0018*/ 	.byte	0x04, 0x12
        /*001a*/ 	.short	(.L_19 - .L_18)
	.align		4
.L_18:
        /*001c*/ 	.word	index@(_ZN7cutlass13device_kernelINS_4gemm6kernel13GemmUniversalIN4cute5tupleIJiiiiEEENS1_10collective13CollectiveMmaINS1_34MainloopSm90TmaGmmaWarpSpecializedILi18ENS5_IJNS4_1CILi1EEENSA_ILi2EEESB_EEENS1_35KernelTmaWarpSpecializedCooperativeEEENS5_IJNSA_ILi256EEENSA_ILi128EEENSA_ILi32EEEEEEaNS5_IJlSB_lEEEaSK_NS4_8TiledMMAINS4_8MMA_AtomIJNS4_4SM904GMMA27MMA_64x128x32_S32S8S8_SS_TNEEEENS4_6LayoutINS5_IJSC_SB_SB_EEENS5_IJSB_NSA_ILi0EEEST_EEEEENS5_IJNS4_10UnderscoreESW_SW_EEEEENS4_23SM90_TMA_LOAD_MULTICASTENS4_14ComposedLayoutINS4_7SwizzleILi1ELi4ELi3EEENS4_18smem_ptr_flag_bitsILi8EEENSR_INS5_IJNSA_ILi8EEESI_EEENS5_IJSI_SB_EEEEEEEvNS4_8identityENS4_13SM90_TMA_LOADES19_vS1A_EENS_8epilogue10collective6detail29Sm90TmaWarpSpecializedAdapterINS1E_15DefaultEpilogueIaSK_SK_NS1D_6thread17LinearCombinationIaLi1EiiLNS1I_9ScaleType4KindE0ELNS_15FloatRoundStyleE2EaEENS1_15EpilogueDefaultEEEEEvvEEEEvNT_6ParamsE)
        /*0020*/ 	.word	0x00000000
.L_19:


//--------------------- .nv.compat                --------------------------
	.section	.nv.compat,"",@"SHT_CUDA_COMPAT_INFO"
	.align	4
        /*0000*/ 	.byte	0x02, 0x09, 0x01, 0x00, 0x02, 0x02, 0x04, 0x00, 0x02, 0x05, 0x05, 0x00, 0x03, 0x07, 0x01, 0x01
        /*0010*/ 	.byte	0x02, 0x03, 0x01, 0x00, 0x02, 0x06, 0x01, 0x00, 0x04, 0x0b, 0x08, 0x00, 0x00, 0x00, 0x00, 0x00
        /*0020*/ 	.byte	0x00, 0x00, 0x00, 0x00


//--------------------- .nv.info._ZN7cutlass13device_kernelINS_4gemm6kernel13GemmUniversalIN4cute5tupleIJiiiiEEENS1_10collective13CollectiveMmaINS1_34MainloopSm90TmaGmmaWarpSpecializedILi18ENS5_IJNS4_1CILi1EEENSA_ILi2EEESB_EEENS1_35KernelTmaWarpSpecializedCooperativeEEENS5_IJNSA_ILi256EEENSA_ILi128EEENSA_ILi32EEEEEEaNS5_IJlSB_lEEEaSK_NS4_8TiledMMAINS4_8MMA_AtomIJNS4_4SM904GMMA27MMA_64x128x32_S32S8S8_SS_TNEEEENS4_6LayoutINS5_IJSC_SB_SB_EEENS5_IJSB_NSA_ILi0EEEST_EEEEENS5_IJNS4_10UnderscoreESW_SW_EEEEENS4_23SM90_TMA_LOAD_MULTICASTENS4_14ComposedLayoutINS4_7SwizzleILi1ELi4ELi3EEENS4_18smem_ptr_flag_bitsILi8EEENSR_INS5_IJNSA_ILi8EEESI_EEENS5_IJSI_SB_EEEEEEEvNS4_8identityENS4_13SM90_TMA_LOADES19_vS1A_EENS_8epilogue10collective6detail29Sm90TmaWarpSpecializedAdapterINS1E_15DefaultEpilogueIaSK_SK_NS1D_6thread17LinearCombinationIaLi1EiiLNS1I_9ScaleType4KindE0ELNS_15FloatRoundStyleE2EaEENS1_15EpilogueDefaultEEEEEvvEEEEvNT_6ParamsE --------------------------
	.section	.nv.info._ZN7cutlass13device_kernelINS_4gemm6kernel13GemmUniversalIN4cute5tupleIJiiiiEEENS1_10collective13CollectiveMmaINS1_34MainloopSm90TmaGmmaWarpSpecializedILi18ENS5_IJNS4_1CILi1EEENSA_ILi2EEESB_EEENS1_35KernelTmaWarpSpecializedCooperativeEEENS5_IJNSA_ILi256EEENSA_ILi128EEENSA_ILi32EEEEEEaNS5_IJlSB_lEEEaSK_NS4_8TiledMMAINS4_8MMA_AtomIJNS4_4SM904GMMA27MMA_64x128x32_S32S8S8_SS_TNEEEENS4_6LayoutINS5_IJSC_SB_SB_EEENS5_IJSB_NSA_ILi0EEEST_EEEEENS5_IJNS4_10UnderscoreESW_SW_EEEEENS4_23SM90_TMA_LOAD_MULTICASTENS4_14ComposedLayoutINS4_7SwizzleILi1ELi4ELi3EEENS4_18smem_ptr_flag_bitsILi8EEENSR_INS5_IJNSA_ILi8EEESI_EEENS5_IJSI_SB_EEEEEEEvNS4_8identityENS4_13SM90_TMA_LOADES19_vS1A_EENS_8epilogue10collective6detail29Sm90TmaWarpSpecializedAdapterINS1E_15DefaultEpilogueIaSK_SK_NS1D_6thread17LinearCombinationIaLi1EiiLNS1I_9ScaleType4KindE0ELNS_15FloatRoundStyleE2EaEENS1_15EpilogueDefaultEEEEEvvEEEEvNT_6ParamsE,"",@"SHT_CUDA_INFO"
	.sectionflags	@""
	.align	4


	//----- nvinfo : EIATTR_CUDA_API_VERSION
	.align		4
        /*0000*/ 	.byte	0x04, 0x37
        /*0002*/ 	.short	(.L_21 - .L_20)
.L_20:
        /*0004*/ 	.word	0x00000082


	//----- nvinfo : EIATTR_KPARAM_INFO
	.align		4
.L_21:
        /*0008*/ 	.byte	0x04, 0x17
        /*000a*/ 	.short	(.L_23 - .L_22)
.L_22:
        /*000c*/ 	.word	0x00000000
        /*0010*/ 	.short	0x0000
        /*0012*/ 	.short	0x0070
        /*0014*/ 	.byte	0x00, 0xf0, 0x01, 0x10


	//----- nvinfo : EIATTR_SPARSE_MMA_MASK
	.align		4
.L_23:
        /*0018*/ 	.byte	0x03, 0x50
        /*001a*/ 	.short	0x0000


	//----- nvinfo : EIATTR_MAXREG_COUNT
	.align		4
        /*001c*/ 	.byte	0x03, 0x1b
        /*001e*/ 	.short	0x00a8


	//----- nvinfo : EIATTR_NUM_BARRIERS
	.align		4
        /*0020*/ 	.byte	0x02, 0x4c
        /*0022*/ 	.byte	0x01
	.zero		1


	//----- nvinfo : EIATTR_EXTERNS
	.align		4
        /*0024*/ 	.byte	0x04, 0x0f
        /*0026*/ 	.short	(.L_25 - .L_24)


	//   ....[0]....
	.align		4
.L_24:
        /*0028*/ 	.word	index@(__assertfail)


	//----- nvinfo : EIATTR_MERCURY_ISA_VERSION
	.align		4
.L_25:
        /*002c*/ 	.byte	0x03, 0x5f
        /*002e*/ 	.short	0x0101


	//----- nvinfo : EIATTR_INT_WARP_WIDE_INSTR_OFFSETS
	.align		4
        /*0030*/ 	.byte	0x04, 0x31
        /*0032*/ 	.short	(.L_27 - .L_26)


	//   ....[0]....
.L_26:
        /*0034*/ 	.word	0x00000620


	//   ....[1]....
        /*0038*/ 	.word	0x00000640


	//   ....[2]....
        /*003c*/ 	.word	0x00000800


	//----- nvinfo : EIATTR_COOP_GROUP_MASK_REGIDS
	.align		4
.L_27:
        /*0040*/ 	.byte	0x04, 0x29
        /*0042*/ 	.short	(.L_29 - .L_28)


	//   ....[0]....
.L_28:
        /*0044*/ 	.word	0xffffffff


	//   ....[1]....
        /*0048*/ 	.word	0xffffffff


	//   ....[2]....
        /*004c*/ 	.word	0xffffffff


	//   ....[3]....
        /*0050*/ 	.word	0xffffffff


	//   ....[4]....
        /*0054*/ 	.word	0xffffffff


	//   ....[5]....
        /*0058*/ 	.word	0xffffffff


	//----- nvinfo : EIATTR_COOP_GROUP_INSTR_OFFSETS
	.align		4
.L_29:
        /*005c*/ 	.byte	0x04, 0x28
        /*005e*/ 	.short	(.L_31 - .L_30)


	//   ....[0]....
.L_30:
        /*0060*/ 	.word	0x00000060


	//   ....[1]....
        /*0064*/ 	.word	0x00000070


	//   ....[2]....
        /*0068*/ 	.word	0x00000130


	//   ....[3]....
        /*006c*/ 	.word	0x000004c0


	//   ....[4]....
        /*0070*/ 	.word	0x00000970


	//   ....[5]....
        /*0074*/ 	.word	0x000013b0


	//----- nvinfo : EIATTR_REG_RECONFIG
	.align		4
.L_31:
        /*0078*/ 	.byte	0x01, 0x54
	.zero		2


	//----- nvinfo : EIATTR_SYSCALL_OFFSETS
	.align		4
        /*007c*/ 	.byte	0x04, 0x46
        /*007e*/ 	.short	(.L_33 - .L_32)


	//   ....[0]....
.L_32:
        /*0080*/ 	.word	0x00001580


	//----- nvinfo : EIATTR_MBARRIER_INSTR_OFFSETS
	.align		4
.L_33:
        /*0084*/ 	.byte	0x04, 0x39
        /*0086*/ 	.short	(.L_35 - .L_34)


	//   ....[0]....
.L_34:
        /*0088*/ 	.word	0x00000250
        /*008c*/ 	.word	0x000000ff
        /*0090*/ 	.word	0x00000000
        /*0094*/ 	.short	0x0100
        /*0096*/ 	.byte	0x08
	.zero		1


	//   ....[1]....
        /*0098*/ 	.word	0x00000260
        /*009c*/ 	.word	0x000000ff
        /*00a0*/ 	.word	0x00000090
        /*00a4*/ 	.short	0x0100
        /*00a6*/ 	.byte	0x08
	.zero		1


	//   ....[2]....
        /*00a8*/ 	.word	0x00000270
        /*00ac*/ 	.word	0x000000ff
        /*00b0*/ 	.word	0x00000008
        /*00b4*/ 	.short	0x0100
        /*00b6*/ 	.byte	0x08
	.zero		1


	//   ....[3]....
        /*00b8*/ 	.word	0x00000280
        /*00bc*/ 	.word	0x000000ff
        /*00c0*/ 	.word	0x00000098
        /*00c4*/ 	.short	0x0100
        /*00c6*/ 	.byte	0x08
	.zero		1


	//   ....[4]....
        /*00c8*/ 	.word	0x00000290
        /*00cc*/ 	.word	0x000000ff
        /*00d0*/ 	.word	0x00000010
        /*00d4*/ 	.short	0x0100
        /*00d6*/ 	.byte	0x08
	.zero		1


	//   ....[5]....
        /*00d8*/ 	.word	0x000002a0
        /*00dc*/ 	.word	0x000000ff
        /*00e0*/ 	.word	0x000000a0
        /*00e4*/ 	.short	0x0100
        /*00e6*/ 	.byte	0x08
	.zero		1


	//   ....[6]....
        /*00e8*/ 	.word	0x000002b0
        /*00ec*/ 	.word	0x000000ff
        /*00f0*/ 	.word	0x00000018
        /*00f4*/ 	.short	0x0100
        /*00f6*/ 	.byte	0x08
	.zero		1


	//   ....[7]....
        /*00f8*/ 	.word	0x000002c0
        /*00fc*/ 	.word	0x000000ff
        /*0100*/ 	.word	0x000000a8
        /*0104*/ 	.short	0x0100
        /*0106*/ 	.byte	0x08
	.zero		1


	//   ....[8]....
        /*0108*/ 	.word	0x000002d0
        /*010c*/ 	.word	0x000000ff
        /*0110*/ 	.word	0x00000020
        /*0114*/ 	.short	0x0100
        /*0116*/ 	.byte	0x08
	.zero		1


	//   ....[9]....
        /*0118*/ 	.word	0x000002e0
        /*011c*/ 	.word	0x000000ff
        /*0120*/ 	.word	0x000000b0
        /*0124*/ 	.short	0x0100
        /*0126*/ 	.byte	0x08
	.zero		1


	//   ....[10]....
        /*0128*/ 	.word	0x000002f0
        /*012c*/ 	.word	0x000000ff
        /*0130*/ 	.word	0x00000028
        /*0134*/ 	.short	0x0100
        /*0136*/ 	.byte	0x08
	.zero		1


	//   ....[11]....
        /*0138*/ 	.word	0x00000300
        /*013c*/ 	.word	0x000000ff
        /*0140*/ 	.word	0x000000b8
        /*0144*/ 	.short	0x0100
        /*0146*/ 	.byte	0x08
	.zero		1


	//   ....[12]....
        /*0148*/ 	.word	0x00000310
        /*014c*/ 	.word	0x000000ff
        /*0150*/ 	.word	0x00000030
        /*0154*/ 	.short	0x0100
        /*0156*/ 	.byte	0x08
	.zero		1


	//   ....[13]....
        /*0158*/ 	.word	0x00000320
        /*015c*/ 	.word	0x000000ff
        /*0160*/ 	.word	0x000000c0
        /*0164*/ 	.short	0x0100
        /*0166*/ 	.byte	0x08
	.zero		1


	//   ....[14]....
        /*0168*/ 	.word	0x00000330
        /*016c*/ 	.word	0x000000ff
        /*0170*/ 	.word	0x00000038
        /*0174*/ 	.short	0x0100
        /*0176*/ 	.byte	0x08
	.zero		1


	//   ....[15]....
        /*0178*/ 	.word	0x00000340
        /*017c*/ 	.word	0x000000ff
        /*0180*/ 	.word	0x000000c8
        /*0184*/ 	.short	0x0100
        /*0186*/ 	.byte	0x08
	.zero		1


	//   ....[16]....
        /*0188*/ 	.word	0x00000350
        /*018c*/ 	.word	0x000000ff
        /*0190*/ 	.word	0x00000040
        /*0194*/ 	.short	0x0100
        /*0196*/ 	.byte	0x08
	.zero		1


	//   ....[17]....
        /*0198*/ 	.word	0x00000360
        /*019c*/ 	.word	0x000000ff
        /*01a0*/ 	.word	0x000000d0
        /*01a4*/ 	.short	0x0100
        /*01a6*/ 	.byte	0x08
	.zero		1


	//   ....[18]....
        /*01a8*/ 	.word	0x00000370
        /*01ac*/ 	.word	0x000000ff
        /*01b0*/ 	.word	0x00000048
        /*01b4*/ 	.short	0x0100
        /*01b6*/ 	.byte	0x08
	.zero		1


	//   ....[19]....
        /*01b8*/ 	.word	0x00000380
        /*01bc*/ 	.word	0x000000ff
        /*01c0*/ 	.word	0x000000d8
        /*01c4*/ 	.short	0x0100
        /*01c6*/ 	.byte	0x08
	.zero		1


	//   ....[20]....
        /*01c8*/ 	.word	0x00000390
        /*01cc*/ 	.word	0x000000ff
        /*01d0*/ 	.word	0x00000050
        /*01d4*/ 	.short	0x0100
        /*01d6*/ 	.byte	0x08
	.zero		1


	//   ....[21]....
        /*01d8*/ 	.word	0x000003a0
        /*01dc*/ 	.word	0x000000ff
        /*01e0*/ 	.word	0x000000e0
        /*01e4*/ 	.short	0x0100
        /*01e6*/ 	.byte	0x08
	.zero		1


	//   ....[22]....
        /*01e8*/ 	.word	0x000003b0
        /*01ec*/ 	.word	0x000000ff
        /*01f0*/ 	.word	0x00000058
        /*01f4*/ 	.short	0x0100
        /*01f6*/ 	.byte	0x08
	.zero		1


	//   ....[23]....
        /*01f8*/ 	.word	0x000003c0
        /*01fc*/ 	.word	0x000000ff
        /*0200*/ 	.word	0x000000e8
        /*0204*/ 	.short	0x0100
        /*0206*/ 	.byte	0x08
	.zero		1


	//   ....[24]....
        /*0208*/ 	.word	0x000003d0
        /*020c*/ 	.word	0x000000ff
        /*0210*/ 	.word	0x00000060
        /*0214*/ 	.short	0x0100
        /*0216*/ 	.byte	0x08
	.zero		1


	//   ....[25]....
        /*0218*/ 	.word	0x000003e0
        /*021c*/ 	.word	0x000000ff
        /*0220*/ 	.word	0x000000f0
        /*0224*/ 	.short	0x0100
        /*0226*/ 	.byte	0x08
	.zero		1


	//   ....[26]....
        /*0228*/ 	.word	0x000003f0
        /*022c*/ 	.word	0x000000ff
        /*0230*/ 	.word	0x00000068
        /*0234*/ 	.short	0x0100
        /*0236*/ 	.byte	0x08
	.zero		1


	//   ....[27]....
        /*0238*/ 	.word	0x00000400
        /*023c*/ 	.word	0x000000ff
        /*0240*/ 	.word	0x000000f8
        /*0244*/ 	.short	0x0100
        /*0246*/ 	.byte	0x08
	.zero		1


	//   ....[28]....
        /*0248*/ 	.word	0x00000410
        /*024c*/ 	.word	0x000000ff
        /*0250*/ 	.word	0x00000070
        /*0254*/ 	.short	0x0100
        /*0256*/ 	.byte	0x08
	.zero		1


	//   ....[29]....
        /*0258*/ 	.word	0x00000420
        /*025c*/ 	.word	0x000000ff
        /*0260*/ 	.word	0x00000100
        /*0264*/ 	.short	0x0100
        /*0266*/ 	.byte	0x08
	.zero		1


	//   ....[30]....
        /*0268*/ 	.word	0x00000430
        /*026c*/ 	.word	0x000000ff
        /*0270*/ 	.word	0x00000078
        /*0274*/ 	.short	0x0100
        /*0276*/ 	.byte	0x08
	.zero		1


	//   ....[31]....
        /*0278*/ 	.word	0x00000440
        /*027c*/ 	.word	0x000000ff
        /*0280*/ 	.word	0x00000108
        /*0284*/ 	.short	0x0100
        /*0286*/ 	.byte	0x08
	.zero		1


	//   ....[32]....
        /*0288*/ 	.word	0x00000450
        /*028c*/ 	.word	0x000000ff
        /*0290*/ 	.word	0x00000080
        /*0294*/ 	.short	0x0100
        /*0296*/ 	.byte	0x08
	.zero		1


	//   ....[33]....
        /*0298*/ 	.word	0x00000460
        /*029c*/ 	.word	0x000000ff
        /*02a0*/ 	.word	0x00000110
        /*02a4*/ 	.short	0x0100
        /*02a6*/ 	.byte	0x08
	.zero		1


	//   ....[34]....
        /*02a8*/ 	.word	0x00000470
        /*02ac*/ 	.word	0x000000ff
        /*02b0*/ 	.word	0x00000088
        /*02b4*/ 	.short	0x0100
        /*02b6*/ 	.byte	0x08
	.zero		1


	//   ....[35]....
        /*02b8*/ 	.word	0x00000480
        /*02bc*/ 	.word	0x000000ff
        /*02c0*/ 	.word	0x00000118
        /*02c4*/ 	.short	0x0100
        /*02c6*/ 	.byte	0x08
	.zero		1


	//   ....[36]....
        /*02c8*/ 	.word	0x000008b0
        /*02cc*/ 	.word	0x000000ff
        /*02d0*/ 	.word	0x00000130
        /*02d4*/ 	.short	0x0100
        /*02d6*/ 	.byte	0x06
	.zero		1


	//   ....[37]....
        /*02d8*/ 	.word	0x00000920
        /*02dc*/ 	.word	0x000000ff
        /*02e0*/ 	.word	0x00000138
        /*02e4*/ 	.short	0x0100
        /*02e6*/ 	.byte	0x06
	.zero		1


	//   ....[38]....
        /*02e8*/ 	.word	0x00001650
        /*02ec*/ 	.word	0x00000003
        /*02f0*/ 	.word	0x00000000
        /*02f4*/ 	.short	0x010a
        /*02f6*/ 	.byte	0x3f
	.zero		1


	//   ....[39]....
        /*02f8*/ 	.word	0x00001690
        /*02fc*/ 	.word	0x00000003
        /*0300*/ 	.word	0x00000000
        /*0304*/ 	.short	0x010a
        /*0306*/ 	.byte	0x3f
	.zero		1


	//   ....[40]....
        /*0308*/ 	.word	0x00001930
        /*030c*/ 	.word	0x00000005
        /*0310*/ 	.word	0x00000000
        /*0314*/ 	.short	0x010a
        /*0316*/ 	.byte	0x3f
	.zero		1


	//   ....[41]....
        /*0318*/ 	.word	0x00001970
        /*031c*/ 	.word	0x00000005
        /*0320*/ 	.word	0x00000000
        /*0324*/ 	.short	0x010a
        /*0326*/ 	.byte	0x3f
	.zero		1


	//   ....[42]....
        /*0328*/ 	.word	0x00001ab0
        /*032c*/ 	.word	0x00000004
        /*0330*/ 	.word	0x00000000
        /*0334*/ 	.short	0x0101
        /*0336*/ 	.byte	0x3f
	.zero		1


	//   ....[43]....
        /*0338*/ 	.word	0x00001cd0
        /*033c*/ 	.word	0x00000000
        /*0340*/ 	.word	0x00000000
        /*0344*/ 	.short	0x0101
        /*0346*/ 	.byte	0x3f
	.zero		1


	//   ....[44]....
        /*0348*/ 	.word	0x00009320
        /*034c*/ 	.word	0x00000017
        /*0350*/ 	.word	0x00000090
        /*0354*/ 	.short	0x010a
        /*0356*/ 	.byte	0x3f
	.zero		1


	//   ....[45]....
        /*0358*/ 	.word	0x00009690
        /*035c*/ 	.word	0x00000003
        /*0360*/ 	.word	0x00000138
        /*0364*/ 	.short	0x0101
        /*0366*/ 	.byte	0x3f
	.zero		1


	//   ....[46]....
        /*0368*/ 	.word	0x00009df0
        /*036c*/ 	.word	0x00000007
        /*0370*/ 	.word	0x00000000
        /*0374*/ 	.short	0x010a
        /*0376*/ 	.byte	0x3f
	.zero		1


	//   ....[47]....
        /*0378*/ 	.word	0x00009e70
        /*037c*/ 	.word	0x00000008
        /*0380*/ 	.word	0x00000000
        /*0384*/ 	.short	0x010a
        /*0386*/ 	.byte	0x3f
	.zero		1


	//   ....[48]....
        /*0388*/ 	.word	0x00009f00
        /*038c*/ 	.word	0x00000009
        /*0390*/ 	.word	0x00000000
        /*0394*/ 	.short	0x010a
        /*0396*/ 	.byte	0x3f
	.zero		1


	//   ....[49]....
        /*0398*/ 	.word	0x00009f90
        /*039c*/ 	.word	0x00000008
        /*03a0*/ 	.word	0x00000000
        /*03a4*/ 	.short	0x010a
        /*03a6*/ 	.byte	0x3f
	.zero		1


	//   ....[50]....
        /*03a8*/ 	.word	0x0000a020
        /*03ac*/ 	.word	0x00000009
        /*03b0*/ 	.word	0x00000000
        /*03b4*/ 	.short	0x010a
        /*03b6*/ 	.byte	0x3f
	.zero		1


	//   ....[51]....
        /*03b8*/ 	.word	0x0000a0b0
        /*03bc*/ 	.word	0x00000008
        /*03c0*/ 	.word	0x00000000
        /*03c4*/ 	.short	0x010a
        /*03c6*/ 	.byte	0x3f
	.zero		1


	//   ....[52]....
        /*03c8*/ 	.word	0x0000a140
        /*03cc*/ 	.word	0x00000009
        /*03d0*/ 	.word	0x00000000
        /*03d4*/ 	.short	0x010a
        /*03d6*/ 	.byte	0x3f
	.zero		1


	//   ....[53]....
        /*03d8*/ 	.word	0x0000a1d0
        /*03dc*/ 	.word	0x00000008
        /*03e0*/ 	.word	0x00000000
        /*03e4*/ 	.short	0x010a
        /*03e6*/ 	.byte	0x3f
	.zero		1


	//   ....[54]....
        /*03e8*/ 	.word	0x0000a260
        /*03ec*/ 	.word	0x00000009
        /*03f0*/ 	.word	0x00000000
        /*03f4*/ 	.short	0x010a
        /*03f6*/ 	.byte	0x3f
	.zero		1


	//   ....[55]....
        /*03f8*/ 	.word	0x0000a2f0
        /*03fc*/ 	.word	0x00000008
        /*0400*/ 	.word	0x00000000
        /*0404*/ 	.short	0x010a
        /*0406*/ 	.byte	0x3f
	.zero		1


	//   ....[56]....
        /*0408*/ 	.word	0x0000a380
        /*040c*/ 	.word	0x00000009
        /*0410*/ 	.word	0x00000000
        /*0414*/ 	.short	0x010a
        /*0416*/ 	.byte	0x3f
	.zero		1


	//   ....[57]....
        /*0418*/ 	.word	0x0000a410
        /*041c*/ 	.word	0x00000008
        /*0420*/ 	.word	0x00000000
        /*0424*/ 	.short	0x010a
        /*0426*/ 	.byte	0x3f
	.zero		1


	//   ....[58]....
        /*0428*/ 	.word	0x0000a4a0
        /*042c*/ 	.word	0x00000009
        /*0430*/ 	.word	0x00000000
        /*0434*/ 	.short	0x010a
        /*0436*/ 	.byte	0x3f
	.zero		1


	//   ....[59]....
        /*0438*/ 	.word	0x0000a530
        /*043c*/ 	.word	0x00000008
        /*0440*/ 	.word	0x00000000
        /*0444*/ 	.short	0x010a
        /*0446*/ 	.byte	0x3f
	.zero		1


	//   ....[60]....
        /*0448*/ 	.word	0x0000a5c0
        /*044c*/ 	.word	0x00000009
        /*0450*/ 	.word	0x00000000
        /*0454*/ 	.short	0x010a
        /*0456*/ 	.byte	0x3f
	.zero		1


	//   ....[61]....
        /*0458*/ 	.word	0x0000a650
        /*045c*/ 	.word	0x00000008
        /*0460*/ 	.word	0x00000000
        /*0464*/ 	.short	0x010a
        /*0466*/ 	.byte	0x3f
	.zero		1


	//   ....[62]....
        /*0468*/ 	.word	0x0000a6e0
        /*046c*/ 	.word	0x0000000b
        /*0470*/ 	.word	0x00000000
        /*0474*/ 	.short	0x010a
        /*0476*/ 	.byte	0x3f
	.zero		1


	//   ....[63]....
        /*0478*/ 	.word	0x0000a770
        /*047c*/ 	.word	0x00000003
        /*0480*/ 	.word	0x00000000
        /*0484*/ 	.short	0x010a
        /*0486*/ 	.byte	0x3f
	.zero		1


	//   ....[64]....
        /*0488*/ 	.word	0x0000a7d0
        /*048c*/ 	.word	0x00000003
        /*0490*/ 	.word	0x00000000
        /*0494*/ 	.short	0x010a
        /*0496*/ 	.byte	0x3f
	.zero		1


	//   ....[65]....
        /*0498*/ 	.word	0x0000a820
        /*049c*/ 	.word	0x00000005
        /*04a0*/ 	.word	0x00000000
        /*04a4*/ 	.short	0x010a
        /*04a6*/ 	.byte	0x3f
	.zero		1


	//   ....[66]....
        /*04a8*/ 	.word	0x0000a8f0
        /*04ac*/ 	.word	0x00000017
        /*04b0*/ 	.word	0x00000090
        /*04b4*/ 	.short	0x010a
        /*04b6*/ 	.byte	0x3f
	.zero		1


	//   ....[67]....
        /*04b8*/ 	.word	0x0000a9c0
        /*04bc*/ 	.word	0x00000007
        /*04c0*/ 	.word	0x00000000
        /*04c4*/ 	.short	0x010a
        /*04c6*/ 	.byte	0x3f
	.zero		1


	//   ....[68]....
        /*04c8*/ 	.word	0x0000aa10
        /*04cc*/ 	.word	0x00000008
        /*04d0*/ 	.word	0x00000000
        /*04d4*/ 	.short	0x010a
        /*04d6*/ 	.byte	0x3f
	.zero		1


	//   ....[69]....
        /*04d8*/ 	.word	0x0000aa60
        /*04dc*/ 	.word	0x00000009
        /*04e0*/ 	.word	0x00000000
        /*04e4*/ 	.short	0x010a
        /*04e6*/ 	.byte	0x3f
	.zero		1


	//   ....[70]....
        /*04e8*/ 	.word	0x0000aab0
        /*04ec*/ 	.word	0x00000008
        /*04f0*/ 	.word	0x00000000
        /*04f4*/ 	.short	0x010a
        /*04f6*/ 	.byte	0x3f
	.zero		1


	//   ....[71]....
        /*04f8*/ 	.word	0x0000ab00
        /*04fc*/ 	.word	0x00000009
        /*0500*/ 	.word	0x00000000
        /*0504*/ 	.short	0x010a
        /*0506*/ 	.byte	0x3f
	.zero		1


	//   ....[72]....
        /*0508*/ 	.word	0x0000ab50
        /*050c*/ 	.word	0x00000008
        /*0510*/ 	.word	0x00000000
        /*0514*/ 	.short	0x010a
        /*0516*/ 	.byte	0x3f
	.zero		1


	//   ....[73]....
        /*0518*/ 	.word	0x0000aba0
        /*051c*/ 	.word	0x00000009
        /*0520*/ 	.word	0x00000000
        /*0524*/ 	.short	0x010a
        /*0526*/ 	.byte	0x3f
	.zero		1


	//   ....[74]....
        /*0528*/ 	.word	0x0000abf0
        /*052c*/ 	.word	0x00000008
        /*0530*/ 	.word	0x00000000
        /*0534*/ 	.short	0x010a
        /*0536*/ 	.byte	0x3f
	.zero		1


	//   ....[75]....
        /*0538*/ 	.word	0x0000ac40
        /*053c*/ 	.word	0x00000009
        /*0540*/ 	.word	0x00000000
        /*0544*/ 	.short	0x010a
        /*0546*/ 	.byte	0x3f
	.zero		1


	//   ....[76]....
        /*0548*/ 	.word	0x0000ac90
        /*054c*/ 	.word	0x00000008
        /*0550*/ 	.word	0x00000000
        /*0554*/ 	.short	0x010a
        /*0556*/ 	.byte	0x3f
	.zero		1


	//   ....[77]....
        /*0558*/ 	.word	0x0000ace0
        /*055c*/ 	.word	0x00000009
        /*0560*/ 	.word	0x00000000
        /*0564*/ 	.short	0x010a
        /*0566*/ 	.byte	0x3f
	.zero		1


	//   ....[78]....
        /*0568*/ 	.word	0x0000ad30
        /*056c*/ 	.word	0x00000008
        /*0570*/ 	.word	0x00000000
        /*0574*/ 	.short	0x010a
        /*0576*/ 	.byte	0x3f
	.zero		1


	//   ....[79]....
        /*0578*/ 	.word	0x0000ad80
        /*057c*/ 	.word	0x00000009
        /*0580*/ 	.word	0x00000000
        /*0584*/ 	.short	0x010a
        /*0586*/ 	.byte	0x3f
	.zero		1


	//   ....[80]....
        /*0588*/ 	.word	0x0000add0
        /*058c*/ 	.word	0x00000008
        /*0590*/ 	.word	0x00000000
        /*0594*/ 	.short	0x010a
        /*0596*/ 	.byte	0x3f
	.zero		1


	//   ....[81]....
        /*0598*/ 	.word	0x0000ae20
        /*059c*/ 	.word	0x00000009
        /*05a0*/ 	.word	0x00000000
        /*05a4*/ 	.short	0x010a
        /*05a6*/ 	.byte	0x3f
	.zero		1


	//   ....[82]....
        /*05a8*/ 	.word	0x0000ae70
        /*05ac*/ 	.word	0x00000008
        /*05b0*/ 	.word	0x00000000
        /*05b4*/ 	.short	0x010a
        /*05b6*/ 	.byte	0x3f
	.zero		1


	//   ....[83]....
        /*05b8*/ 	.word	0x0000aec0
        /*05bc*/ 	.word	0x0000000b
        /*05c0*/ 	.word	0x00000000
        /*05c4*/ 	.short	0x010a
        /*05c6*/ 	.byte	0x3f
	.zero		1


	//----- nvinfo : EIATTR_NUM_MBARRIERS
	.align		4
.L_35:
        /*05c8*/ 	.byte	0x03, 0x38
        /*05ca*/ 	.short	0x0026


	//----- nvinfo : EIATTR_EXIT_INSTR_OFFSETS
	.align		4
        /*05cc*/ 	.byte	0x04, 0x1c
        /*05ce*/ 	.short	(.L_37 - .L_36)


	//   ....[0]....
.L_36:
        /*05d0*/ 	.word	0x00000ad0


	//   ....[1]....
        /*05d4*/ 	.word	0x000012f0


	//   ....[2]....
        /*05d8*/ 	.word	0x00008a30


	//   ....[3]....
        /*05dc*/ 	.word	0x00008f90


	//   ....[4]....
        /*05e0*/ 	.word	0x0000a7c0


	//----- nvinfo : EIATTR_MAX_THREADS
	.align		4
.L_37:
        /*05e4*/ 	.byte	0x04, 0x05
        /*05e6*/ 	.short	(.L_39 - .L_38)
.L_38:
        /*05e8*/ 	.word	0x00000180
        /*05ec*/ 	.word	0x00000001
        /*05f0*/ 	.word	0x00000001


	//----- nvinfo : EIATTR_CRS_STACK_SIZE
	.align		4
.L_39:
        /*05f4*/ 	.byte	0x04, 0x1e
        /*05f6*/ 	.short	(.L_41 - .L_40)
.L_40:
        /*05f8*/ 	.word	0x00000000


	//----- nvinfo : EIATTR_CBANK_PARAM_SIZE
	.align		4
.L_41:
        /*05fc*/ 	.byte	0x03, 0x19
        /*05fe*/ 	.short	0x0470


	//----- nvinfo : EIATTR_PARAM_CBANK
	.align		4
        /*0600*/ 	.byte	0x04, 0x0a
        /*0602*/ 	.short	(.L_43 - .L_42)
	.align		4
.L_42:
        /*0604*/ 	.word	index@(.nv.constant0._ZN7cutlass13device_kernelINS_4gemm6kernel13GemmUniversalIN4cute5tupleIJiiiiEEENS1_10collective13CollectiveMmaINS1_34MainloopSm90TmaGmmaWarpSpecializedILi18ENS5_IJNS4_1CILi1EEENSA_ILi2EEESB_EEENS1_35KernelTmaWarpSpecializedCooperativeEEENS5_IJNSA_ILi256EEENSA_ILi128EEENSA_ILi32EEEEEEaNS5_IJlSB_lEEEaSK_NS4_8TiledMMAINS4_8MMA_AtomIJNS4_4SM904GMMA27MMA_64x128x32_S32S8S8_SS_TNEEEENS4_6LayoutINS5_IJSC_SB_SB_EEENS5_IJSB_NSA_ILi0EEEST_EEEEENS5_IJNS4_10UnderscoreESW_SW_EEEEENS4_23SM90_TMA_LOAD_MULTICASTENS4_14ComposedLayoutINS4_7SwizzleILi1ELi4ELi3EEENS4_18smem_ptr_flag_bitsILi8EEENSR_INS5_IJNSA_ILi8EEESI_EEENS5_IJSI_SB_EEEEEEEvNS4_8identityENS4_13SM90_TMA_LOADES19_vS1A_EENS_8epilogue10collective6detail29Sm90TmaWarpSpecializedAdapterINS1E_15DefaultEpilogueIaSK_SK_NS1D_6thread17LinearCombinationIaLi1EiiLNS1I_9ScaleType4KindE0ELNS_15FloatRoundStyleE2EaEENS1_15EpilogueDefaultEEEEEvvEEEEvNT_6ParamsE)
        /*0608*/ 	.short	0x0210
        /*060a*/ 	.short	0x0470


	//----- nvinfo : EIATTR_SW_WAR
	.align		4
.L_43:
        /*060c*/ 	.byte	0x04, 0x36
        /*060e*/ 	.short	(.L_45 - .L_44)
.L_44:
        /*0610*/ 	.word	0x00000008
.L_45:


//--------------------- .nv.callgraph             --------------------------
	.section	.nv.callgraph,"",@"SHT_CUDA_CALLGRAPH"
	.align	4
	.sectionentsize	8
	.align		4
        /*0000*/ 	.word	0x00000000
	.align		4
        /*0004*/ 	.word	0xffffffff
	.align		4
        /*0008*/ 	.word	index@(_ZN7cutlass13device_kernelINS_4gemm6kernel13GemmUniversalIN4cute5tupleIJiiiiEEENS1_10collective13CollectiveMmaINS1_34MainloopSm90TmaGmmaWarpSpecializedILi18ENS5_IJNS4_1CILi1EEENSA_ILi2EEESB_EEENS1_35KernelTmaWarpSpecializedCooperativeEEENS5_IJNSA_ILi256EEENSA_ILi128EEENSA_ILi32EEEEEEaNS5_IJlSB_lEEEaSK_NS4_8TiledMMAINS4_8MMA_AtomIJNS4_4SM904GMMA27MMA_64x128x32_S32S8S8_SS_TNEEEENS4_6LayoutINS5_IJSC_SB_SB_EEENS5_IJSB_NSA_ILi0EEEST_EEEEENS5_IJNS4_10UnderscoreESW_SW_EEEEENS4_23SM90_TMA_LOAD_MULTICASTENS4_14ComposedLayoutINS4_7SwizzleILi1ELi4ELi3EEENS4_18smem_ptr_flag_bitsILi8EEENSR_INS5_IJNSA_ILi8EEESI_EEENS5_IJSI_SB_EEEEEEEvNS4_8identityENS4_13SM90_TMA_LOADES19_vS1A_EENS_8epilogue10collective6detail29Sm90TmaWarpSpecializedAdapterINS1E_15DefaultEpilogueIaSK_SK_NS1D_6thread17LinearCombinationIaLi1EiiLNS1I_9ScaleType4KindE0ELNS_15FloatRoundStyleE2EaEENS1_15EpilogueDefaultEEEEEvvEEEEvNT_6ParamsE)
	.align		4
        /*000c*/ 	.word	index@(__assertfail)
	.align		4
        /*0010*/ 	.word	0x00000000
	.align		4
        /*0014*/ 	.word	0xfffffffe
	.align		4
        /*0018*/ 	.word	0x00000000
	.align		4
        /*001c*/ 	.word	0xfffffffd
	.align		4
        /*0020*/ 	.word	0x00000000
	.align		4
        /*0024*/ 	.word	0xfffffffc


//--------------------- .nv.constant4             --------------------------
	.section	.nv.constant4,"a",@progbits
	.align	8
	.align		8
.nv.constant4:
        /*0000*/ 	.dword	__assertfail
	.align		8
        /*0008*/ 	.dword	__unnamed_1
	.align		8
        /*0010*/ 	.dword	_ZN40_INTERNAL_a2467330_4_k_cu_cc09e2b3_245694cuda3std3__45__cpo5beginE
	.align		8
        /*0018*/ 	.dword	_ZN40_INTERNAL_a2467330_4_k_cu_cc09e2b3_245694cuda3std3__45__cpo3endE
	.align		8
        /*0020*/ 	.dword	_ZN40_INTERNAL_a2467330_4_k_cu_cc09e2b3_245694cuda3std3__45__cpo6cbeginE
	.align		8
        /*0028*/ 	.dword	_ZN40_INTERNAL_a2467330_4_k_cu_cc09e2b3_245694cuda3std3__45__cpo4cendE
	.align		8
        /*0030*/ 	.dword	_ZN40_INTERNAL_a2467330_4_k_cu_cc09e2b3_245694cuda3std3__442_GLOBAL__N__a2467330_4_k_cu_cc09e2b3_245696ignoreE
	.align		8
        /*0038*/ 	.dword	_ZN40_INTERNAL_a2467330_4_k_cu_cc09e2b3_245694cuda3std3__419piecewise_constructE
	.align		8
        /*0040*/ 	.dword	_ZN40_INTERNAL_a2467330_4_k_cu_cc09e2b3_245694cuda3std3__48in_placeE
	.align		8
        /*0048*/ 	.dword	_ZN40_INTERNAL_a2467330_4_k_cu_cc09e2b3_245694cuda3std6ranges3__45__cpo4swapE
	.align		8
        /*0050*/ 	.dword	_ZN40_INTERNAL_a2467330_4_k_cu_cc09e2b3_245694cuda3std6ranges3__45__cpo9iter_moveE
	.align		8
        /*0058*/ 	.dword	_ZN40_INTERNAL_a2467330_4_k_cu_cc09e2b3_245694cute7productE
	.align		8
        /*0060*/ 	.dword	_ZN40_INTERNAL_a2467330_4_k_cu_cc09e2b3_245694cute1_E
	.align		8
        /*0068*/ 	.dword	$str$22
	.align		8
        /*0070*/ 	.dword	$str$23


//--------------------- .text._ZN7cutlass13device_kernelINS_4gemm6kernel13GemmUniversalIN4cute5tupleIJiiiiEEENS1_10collective13CollectiveMmaINS1_34MainloopSm90TmaGmmaWarpSpecializedILi18ENS5_IJNS4_1CILi1EEENSA_ILi2EEESB_EEENS1_35KernelTmaWarpSpecializedCooperativeEEENS5_IJNSA_ILi256EEENSA_ILi128EEENSA_ILi32EEEEEEaNS5_IJlSB_lEEEaSK_NS4_8TiledMMAINS4_8MMA_AtomIJNS4_4SM904GMMA27MMA_64x128x32_S32S8S8_SS_TNEEEENS4_6LayoutINS5_IJSC_SB_SB_EEENS5_IJSB_NSA_ILi0EEEST_EEEEENS5_IJNS4_10UnderscoreESW_SW_EEEEENS4_23SM90_TMA_LOAD_MULTICASTENS4_14ComposedLayoutINS4_7SwizzleILi1ELi4ELi3EEENS4_18smem_ptr_flag_bitsILi8EEENSR_INS5_IJNSA_ILi8EEESI_EEENS5_IJSI_SB_EEEEEEEvNS4_8identityENS4_13SM90_TMA_LOADES19_vS1A_EENS_8epilogue10collective6detail29Sm90TmaWarpSpecializedAdapterINS1E_15DefaultEpilogueIaSK_SK_NS1D_6thread17LinearCombinationIaLi1EiiLNS1I_9ScaleType4KindE0ELNS_15FloatRoundStyleE2EaEENS1_15EpilogueDefaultEEEEEvvEEEEvNT_6ParamsE --------------------------
	.section	.text._ZN7cutlass13device_kernelINS_4gemm6kernel13GemmUniversalIN4cute5tupleIJiiiiEEENS1_10collective13CollectiveMmaINS1_34MainloopSm90TmaGmmaWarpSpecializedILi18ENS5_IJNS4_1CILi1EEENSA_ILi2EEESB_EEENS1_35KernelTmaWarpSpecializedCooperativeEEENS5_IJNSA_ILi256EEENSA_ILi128EEENSA_ILi32EEEEEEaNS5_IJlSB_lEEEaSK_NS4_8TiledMMAINS4_8MMA_AtomIJNS4_4SM904GMMA27MMA_64x128x32_S32S8S8_SS_TNEEEENS4_6LayoutINS5_IJSC_SB_SB_EEENS5_IJSB_NSA_ILi0EEEST_EEEEENS5_IJNS4_10UnderscoreESW_SW_EEEEENS4_23SM90_TMA_LOAD_MULTICASTENS4_14ComposedLayoutINS4_7SwizzleILi1ELi4ELi3EEENS4_18smem_ptr_flag_bitsILi8EEENSR_INS5_IJNSA_ILi8EEESI_EEENS5_IJSI_SB_EEEEEEEvNS4_8identityENS4_13SM90_TMA_LOADES19_vS1A_EENS_8epilogue10collective6detail29Sm90TmaWarpSpecializedAdapterINS1E_15DefaultEpilogueIaSK_SK_NS1D_6thread17LinearCombinationIaLi1EiiLNS1I_9ScaleType4KindE0ELNS_15FloatRoundStyleE2EaEENS1_15EpilogueDefaultEEEEEvvEEEEvNT_6ParamsE,"ax",@progbits
	.align	128
.text._ZN7cutlass13device_kernelINS_4gemm6kernel13GemmUniversalIN4cute5tupleIJiiiiEEENS1_10collective13CollectiveMmaINS1_34MainloopSm90TmaGmmaWarpSpecializedILi18ENS5_IJNS4_1CILi1EEENSA_ILi2EEESB_EEENS1_35KernelTmaWarpSpecializedCooperativeEEENS5_IJNSA_ILi256EEENSA_ILi128EEENSA_ILi32EEEEEEaNS5_IJlSB_lEEEaSK_NS4_8TiledMMAINS4_8MMA_AtomIJNS4_4SM904GMMA27MMA_64x128x32_S32S8S8_SS_TNEEEENS4_6LayoutINS5_IJSC_SB_SB_EEENS5_IJSB_NSA_ILi0EEEST_EEEEENS5_IJNS4_10UnderscoreESW_SW_EEEEENS4_23SM90_TMA_LOAD_MULTICASTENS4_14ComposedLayoutINS4_7SwizzleILi1ELi4ELi3EEENS4_18smem_ptr_flag_bitsILi8EEENSR_INS5_IJNSA_ILi8EEESI_EEENS5_IJSI_SB_EEEEEEEvNS4_8identityENS4_13SM90_TMA_LOADES19_vS1A_EENS_8epilogue10collective6detail29Sm90TmaWarpSpecializedAdapterINS1E_15DefaultEpilogueIaSK_SK_NS1D_6thread17LinearCombinationIaLi1EiiLNS1I_9ScaleType4KindE0ELNS_15FloatRoundStyleE2EaEENS1_15EpilogueDefaultEEEEEvvEEEEvNT_6ParamsE:
        .type           _ZN7cutlass13device_kernelINS_4gemm6kernel13GemmUniversalIN4cute5tupleIJiiiiEEENS1_10collective13CollectiveMmaINS1_34MainloopSm90TmaGmmaWarpSpecializedILi18ENS5_IJNS4_1CILi1EEENSA_ILi2EEESB_EEENS1_35KernelTmaWarpSpecializedCooperativeEEENS5_IJNSA_ILi256EEENSA_ILi128EEENSA_ILi32EEEEEEaNS5_IJlSB_lEEEaSK_NS4_8TiledMMAINS4_8MMA_AtomIJNS4_4SM904GMMA27MMA_64x128x32_S32S8S8_SS_TNEEEENS4_6LayoutINS5_IJSC_SB_SB_EEENS5_IJSB_NSA_ILi0EEEST_EEEEENS5_IJNS4_10UnderscoreESW_SW_EEEEENS4_23SM90_TMA_LOAD_MULTICASTENS4_14ComposedLayoutINS4_7SwizzleILi1ELi4ELi3EEENS4_18smem_ptr_flag_bitsILi8EEENSR_INS5_IJNSA_ILi8EEESI_EEENS5_IJSI_SB_EEEEEEEvNS4_8identityENS4_13SM90_TMA_LOADES19_vS1A_EENS_8epilogue10collective6detail29Sm90TmaWarpSpecializedAdapterINS1E_15DefaultEpilogueIaSK_SK_NS1D_6thread17LinearCombinationIaLi1EiiLNS1I_9ScaleType4KindE0ELNS_15FloatRoundStyleE2EaEENS1_15EpilogueDefaultEEEEEvvEEEEvNT_6ParamsE,@function
        .size           _ZN7cutlass13device_kernelINS_4gemm6kernel13GemmUniversalIN4cute5tupleIJiiiiEEENS1_10collective13CollectiveMmaINS1_34MainloopSm90TmaGmmaWarpSpecializedILi18ENS5_IJNS4_1CILi1EEENSA_ILi2EEESB_EEENS1_35KernelTmaWarpSpecializedCooperativeEEENS5_IJNSA_ILi256EEENSA_ILi128EEENSA_ILi32EEEEEEaNS5_IJlSB_lEEEaSK_NS4_8TiledMMAINS4_8MMA_AtomIJNS4_4SM904GMMA27MMA_64x128x32_S32S8S8_SS_TNEEEENS4_6LayoutINS5_IJSC_SB_SB_EEENS5_IJSB_NSA_ILi0EEEST_EEEEENS5_IJNS4_10UnderscoreESW_SW_EEEEENS4_23SM90_TMA_LOAD_MULTICASTENS4_14ComposedLayoutINS4_7SwizzleILi1ELi4ELi3EEENS4_18smem_ptr_flag_bitsILi8EEENSR_INS5_IJNSA_ILi8EEESI_EEENS5_IJSI_SB_EEEEEEEvNS4_8identityENS4_13SM90_TMA_LOADES19_vS1A_EENS_8epilogue10collective6detail29Sm90TmaWarpSpecializedAdapterINS1E_15DefaultEpilogueIaSK_SK_NS1D_6thread17LinearCombinationIaLi1EiiLNS1I_9ScaleType4KindE0ELNS_15FloatRoundStyleE2EaEENS1_15EpilogueDefaultEEEEEvvEEEEvNT_6ParamsE,(.L_x_360 - _ZN7cutlass13device_kernelINS_4gemm6kernel13GemmUniversalIN4cute5tupleIJiiiiEEENS1_10collective13CollectiveMmaINS1_34MainloopSm90TmaGmmaWarpSpecializedILi18ENS5_IJNS4_1CILi1EEENSA_ILi2EEESB_EEENS1_35KernelTmaWarpSpecializedCooperativeEEENS5_IJNSA_ILi256EEENSA_ILi128EEENSA_ILi32EEEEEEaNS5_IJlSB_lEEEaSK_NS4_8TiledMMAINS4_8MMA_AtomIJNS4_4SM904GMMA27MMA_64x128x32_S32S8S8_SS_TNEEEENS4_6LayoutINS5_IJSC_SB_SB_EEENS5_IJSB_NSA_ILi0EEEST_EEEEENS5_IJNS4_10UnderscoreESW_SW_EEEEENS4_23SM90_TMA_LOAD_MULTICASTENS4_14ComposedLayoutINS4_7SwizzleILi1ELi4ELi3EEENS4_18smem_ptr_flag_bitsILi8EEENSR_INS5_IJNSA_ILi8EEESI_EEENS5_IJSI_SB_EEEEEEEvNS4_8identityENS4_13SM90_TMA_LOADES19_vS1A_EENS_8epilogue10collective6detail29Sm90TmaWarpSpecializedAdapterINS1E_15DefaultEpilogueIaSK_SK_NS1D_6thread17LinearCombinationIaLi1EiiLNS1I_9ScaleType4KindE0ELNS_15FloatRoundStyleE2EaEENS1_15EpilogueDefaultEEEEEvvEEEEvNT_6ParamsE)
        .other          _ZN7cutlass13device_kernelINS_4gemm6kernel13GemmUniversalIN4cute5tupleIJiiiiEEENS1_10collective13CollectiveMmaINS1_34MainloopSm90TmaGmmaWarpSpecializedILi18ENS5_IJNS4_1CILi1EEENSA_ILi2EEESB_EEENS1_35KernelTmaWarpSpecializedCooperativeEEENS5_IJNSA_ILi256EEENSA_ILi128EEENSA_ILi32EEEEEEaNS5_IJlSB_lEEEaSK_NS4_8TiledMMAINS4_8MMA_AtomIJNS4_4SM904GMMA27MMA_64x128x32_S32S8S8_SS_TNEEEENS4_6LayoutINS5_IJSC_SB_SB_EEENS5_IJSB_NSA_ILi0EEEST_EEEEENS5_IJNS4_10UnderscoreESW_SW_EEEEENS4_23SM90_TMA_LOAD_MULTICASTENS4_14ComposedLayoutINS4_7SwizzleILi1ELi4ELi3EEENS4_18smem_ptr_flag_bitsILi8EEENSR_INS5_IJNSA_ILi8EEESI_EEENS5_IJSI_SB_EEEEEEEvNS4_8identityENS4_13SM90_TMA_LOADES19_vS1A_EENS_8epilogue10collective6detail29Sm90TmaWarpSpecializedAdapterINS1E_15DefaultEpilogueIaSK_SK_NS1D_6thread17LinearCombinationIaLi1EiiLNS1I_9ScaleType4KindE0ELNS_15FloatRoundStyleE2EaEENS1_15EpilogueDefaultEEEEEvvEEEEvNT_6ParamsE,@"STO_CUDA_ENTRY STV_DEFAULT"
_ZN7cutlass13device_kernelINS_4gemm6kernel13GemmUniversalIN4cute5tupleIJiiiiEEENS1_10collective13CollectiveMmaINS1_34MainloopSm90TmaGmmaWarpSpecializedILi18ENS5_IJNS4_1CILi1EEENSA_ILi2EEESB_EEENS1_35KernelTmaWarpSpecializedCooperativeEEENS5_IJNSA_ILi256EEENSA_ILi128EEENSA_ILi32EEEEEEaNS5_IJlSB_lEEEaSK_NS4_8TiledMMAINS4_8MMA_AtomIJNS4_4SM904GMMA27MMA_64x128x32_S32S8S8_SS_TNEEEENS4_6LayoutINS5_IJSC_SB_SB_EEENS5_IJSB_NSA_ILi0EEEST_EEEEENS5_IJNS4_10UnderscoreESW_SW_EEEEENS4_23SM90_TMA_LOAD_MULTICASTENS4_14ComposedLayoutINS4_7SwizzleILi1ELi4ELi3EEENS4_18smem_ptr_flag_bitsILi8EEENSR_INS5_IJNSA_ILi8EEESI_EEENS5_IJSI_SB_EEEEEEEvNS4_8identityENS4_13SM90_TMA_LOADES19_vS1A_EENS_8epilogue10collective6detail29Sm90TmaWarpSpecializedAdapterINS1E_15DefaultEpilogueIaSK_SK_NS1D_6thread17LinearCombinationIaLi1EiiLNS1I_9ScaleType4KindE0ELNS_15FloatRoundStyleE2EaEENS1_15EpilogueDefaultEEEEEvvEEEEvNT_6ParamsE:
[----:B------:R-:W0:Y:S01]  /*0000*/  LDC R1, c[0x0][0x28] ;  /* 0x00000a00ff017b82 */ /* 0x000e220000000800 */
[----:B------:R-:W1:Y:S01]  /*0010*/  S2R R18, SR_TID.X ;  /* 0x0000000000127919 */ /* 0x000e620000002100 */
[----:B------:R-:W-:Y:S01]  /*0020*/  ELECT P0, URZ, PT ;  /* 0x00000000003f782f */ /* 0x000fe20003800000 */
[----:B------:R-:W-:Y:S01]  /*0030*/  BSSY B0, `(.L_x_0) ;  /* 0x000000f000007945 */ /* 0x000fe20003800000 */
[--C-:B-1----:R-:W-:Y:S02]  /*0040*/  SHF.R.U32.HI R0, RZ, 0x5, R18.reuse ;  /* 0x00000005ff007819 */ /* 0x102fe40000011612 */
[----:B------:R-:W-:-:S03]  /*0050*/  SHF.R.U32.HI R3, RZ, 0x7, R18 ;  /* 0x00000007ff037819 */ /* 0x000fc60000011612 */
[----:B------:R-:W1:Y:S04]  /*0060*/  SHFL.IDX PT, R2, R0, RZ, 0x1f ;  /* 0x00001fff00027589 */ /* 0x000e6800000e0000 */
[----:B------:R2:W3:Y:S01]  /*0070*/  SHFL.IDX PT, R5, R3, RZ, 0x1f ;  /* 0x00001fff03057589 */ /* 0x0004e200000e0000 */
[----:B-1----:R-:W-:-:S13]  /*0080*/  ISETP.NE.OR P0, PT, R2, RZ, !P0 ;  /* 0x000000ff0200720c */ /* 0x002fda0004705670 */
[----:B0-23--:R-:W-:Y:S05]  /*0090*/  @P0 BRA `(.L_x_1) ;  /* 0x0000000000200947 */ /* 0x00dfea0003800000 */
[----:B------:R-:W-:Y:S02]  /*00a0*/  ULDC.64 UR4, c[0x0][0x198] ;  /* 0x0000660000047ab9 */ /* 0x000fe40000000a00 */
[----:B------:R-:W-:Y:S02]  /*00b0*/  UIADD3 UR6, UP0, UR4, 0xf0, URZ ;  /* 0x000000f004067890 */ /* 0x000fe4000ff1e03f */
[----:B------:R-:W-:Y:S02]  /*00c0*/  UIADD3 UR4, UP1, UR4, 0x1f0, URZ ;  /* 0x000001f004047890 */ /* 0x000fe4000ff3e03f */
[----:B------:R-:W-:Y:S02]  /*00d0*/  UIADD3.X UR7, URZ, UR5, URZ, UP0, !UPT ;  /* 0x000000053f077290 */ /* 0x000fe400087fe43f */
[----:B------:R-:W-:-:S07]  /*00e0*/  UIADD3.X UR5, URZ, UR5, URZ, UP1, !UPT ;  /* 0x000000053f057290 */ /* 0x000fce0008ffe43f */
[----:B------:R0:W-:Y:S02]  /*00f0*/  UTMACCTL.PF [UR6] ;  /* 0x00000000060079b9 */ /* 0x0001e40008040000 */
[----:B------:R0:W-:Y:S02]  /*0100*/  UTMACCTL.PF [UR4] ;  /* 0x00000000040079b9 */ /* 0x0001e40008040000 */
[----:B0-----:R-:W-:Y:S01]  /*0110*/  NOP ;  /* 0x0000000000007918 */ /* 0x001fe20000000000 */
.L_x_1:
[----:B------:R-:W-:Y:S05]  /*0120*/  BSYNC B0 ;  /* 0x0000000000007941 */ /* 0x000fea0003800000 */
.L_x_0:
[----:B------:R-:W0:Y:S02]  /*0130*/  SHFL.IDX PT, R3, R0, RZ, 0x1f ;  /* 0x00001fff00037589 */ /* 0x000e2400000e0000 */
[----:B0-----:R-:W-:-:S13]  /*0140*/  ISETP.NE.AND P0, PT, R3, RZ, PT ;  /* 0x000000ff0300720c */ /* 0x001fda0003f05270 */
[----:B------:R-:W-:Y:S05]  /*0150*/  @P0 BRA `(.L_x_2) ;  /* 0x0000000000d40947 */ /* 0x000fea0003800000 */
[----:B------:R-:W-:Y:S01]  /*0160*/  ELECT P0, URZ, PT ;  /* 0x00000000003f782f */ /* 0x000fe20003800000 */
[----:B------:R-:W-:-:S12]  /*0170*/  BSSY B0, `(.L_x_2) ;  /* 0x0000033000007945 */ /* 0x000fd80003800000 */
[----:B------:R-:W-:Y:S05]  /*0180*/  @!P0 BRA `(.L_x_3) ;  /* 0x0000000000c48947 */ /* 0x000fea0003800000 */
[----:B------:R-:W0:Y:S01]  /*0190*/  S2UR UR8, SR_CgaCtaId ;  /* 0x00000000000879c3 */ /* 0x000e220000008800 */
[----:B------:R-:W-:Y:S01]  /*01a0*/  UMOV UR4, 0x400 ;  /* 0x0000040000047882 */ /* 0x000fe20000000000 */
[----:B------:R-:W-:Y:S01]  /*01b0*/  UMOV UR5, 0x1 ;  /* 0x0000000100057882 */ /* 0x000fe20000000000 */
[----:B------:R-:W-:Y:S02]  /*01c0*/  UMOV UR6, 0x4 ;  /* 0x0000000400067882 */ /* 0x000fe40000000000 */
[----:B------:R-:W-:-:S04]  /*01d0*/  UIADD3 UR6, -UR6, 0x100000, URZ ;  /* 0x0010000006067890 */ /* 0x000fc8000fffe13f */
[----:B------:R-:W-:Y:S02]  /*01e0*/  USHF.L.U32 UR7, UR6, 0xb, URZ ;  /* 0x0000000b06077899 */ /* 0x000fe4000800063f */
[----:B------:R-:W-:Y:S02]  /*01f0*/  USHF.L.U32 UR6, UR6, 0x1, URZ ;  /* 0x0000000106067899 */ /* 0x000fe4000800063f */
[----:B0-----:R-:W-:Y:S02]  /*0200*/  ULEA UR8, UR8, UR4, 0x18 ;  /* 0x0000000408087291 */ /* 0x001fe4000f8ec03f */
[----:B------:R-:W-:-:S04]  /*0210*/  UIADD3 UR4, -UR5, 0x100000, URZ ;  /* 0x0010000005047890 */ /* 0x000fc8000fffe13f */
[----:B------:R-:W-:Y:S02]  /*0220*/  USHF.L.U32 UR5, UR4, 0xb, URZ ;  /* 0x0000000b04057899 */ /* 0x000fe4000800063f */
[----:B------:R-:W-:Y:S01]  /*0230*/  USHF.L.U32 UR4, UR4, 0x1, URZ ;  /* 0x0000000104047899 */ /* 0x000fe2000800063f */
[----:B------:R-:W0:Y:S11]  /*0240*/  FENCE.VIEW.ASYNC.S ;  /* 0x00000000000073c6 */ /* 0x000e360000000000 */
[----:B0-----:R0:W1:Y:S01]  /*0250*/  SYNCS.EXCH.64 URZ, [UR8], UR4 ;  /* 0x00000004083f75b2 */ /* 0x0010620008000100 */
[----:B------:R0:W2:Y:S01]  /*0260*/  SYNCS.EXCH.64 URZ, [UR8+0x90], UR6 ;  /* 0x00009006083f75b2 */ /* 0x0000a20008000100 */
[----:B------:R0:W3:Y:S01]  /*0270*/  SYNCS.EXCH.64 URZ, [UR8+0x8], UR4 ;  /* 0x00000804083f75b2 */ /* 0x0000e20008000100 */
[----:B------:R0:W4:Y:S01]  /*0280*/  SYNCS.EXCH.64 URZ, [UR8+0x98], UR6 ;  /* 0x00009806083f75b2 */ /* 0x0001220008000100 */
[----:B------:R0:W0:Y:S01]  /*0290*/  SYNCS.EXCH.64 URZ, [UR8+0x10], UR4 ;  /* 0x00001004083f75b2 */ /* 0x0000220008000100 */
        /* <DEDUP_REMOVED lines=31> */
[----:B-1234-:R-:W-:Y:S01]  /*0490*/  NOP ;  /* 0x0000000000007918 */ /* 0x01efe20000000000 */
.L_x_3:
[----:B0-----:R-:W-:Y:S05]  /*04a0*/  BSYNC B0 ;  /* 0x0000000000007941 */ /* 0x001fea0003800000 */
.L_x_2:
[----:B------:R-:W-:Y:S01]  /*04b0*/  SHF.R.S32.HI R7, RZ, 0x1f, R18 ;  /* 0x0000001fff077819 */ /* 0x000fe20000011412 */
[----:B------:R-:W0:Y:S01]  /*04c0*/  SHFL.IDX PT, R0, R0, RZ, 0x1f ;  /* 0x00001fff00007589 */ /* 0x000e2200000e0000 */
[----:B------:R-:W1:Y:S01]  /*04d0*/  S2UR UR8, SR_CTAID.X ;  /* 0x00000000000879c3 */ /* 0x000e620000002500 */
[----:B------:R-:W-:Y:S02]  /*04e0*/  ELECT P0, URZ, PT ;  /* 0x00000000003f782f */ /* 0x000fe40003800000 */
[----:B------:R-:W-:Y:S01]  /*04f0*/  LEA.HI R7, R7, R18, RZ, 0x7 ;  /* 0x0000001207077211 */ /* 0x000fe200078f38ff */
[----:B------:R-:W2:Y:S01]  /*0500*/  S2R R4, SR_CTAID.Y ;  /* 0x0000000000047919 */ /* 0x000ea20000002600 */
[----:B------:R-:W-:Y:S01]  /*0510*/  ULDC UR4, c[0x0][0x154] ;  /* 0x0000550000047ab9 */ /* 0x000fe20000000800 */
[----:B------:R-:W-:Y:S01]  /*0520*/  NOP ;  /* 0x0000000000007918 */ /* 0x000fe20000000000 */
[----:B------:R-:W-:Y:S01]  /*0530*/  LOP3.LUT R7, R7, 0xffffff80, RZ, 0xc0, !PT ;  /* 0xffffff8007077812 */ /* 0x000fe200078ec0ff */
[----:B------:R-:W-:Y:S01]  /*0540*/  NOP ;  /* 0x0000000000007918 */ /* 0x000fe20000000000 */
[----:B------:R-:W3:Y:S03]  /*0550*/  LDC R13, c[0x0][0x140] ;  /* 0x00005000ff0d7b82 */ /* 0x000ee60000000800 */
[----:B------:R-:W-:-:S05]  /*0560*/  IMAD.IADD R7, R18, 0x1, -R7 ;  /* 0x0000000112077824 */ /* 0x000fca00078e0a07 */
[----:B------:R-:W-:Y:S01]  /*0570*/  SHF.R.S32.HI R6, RZ, 0x1f, R7 ;  /* 0x0000001fff067819 */ /* 0x000fe20000011407 */
[----:B------:R-:W4:Y:S01]  /*0580*/  LDC R10, c[0x0][0x144] ;  /* 0x00005100ff0a7b82 */ /* 0x000f220000000800 */
[----:B------:R-:W-:Y:S02]  /*0590*/  LOP3.LUT P2, RZ, R7, 0x7, RZ, 0xc0, !PT ;  /* 0x0000000707ff7812 */ /* 0x000fe4000784c0ff */
[----:B------:R-:W-:Y:S02]  /*05a0*/  LEA.HI R6, R6, R7, RZ, 0x3 ;  /* 0x0000000706067211 */ /* 0x000fe400078f18ff */
[----:B0-----:R-:W-:Y:S02]  /*05b0*/  ISETP.NE.OR P0, PT, R0, RZ, !P0 ;  /* 0x000000ff0000720c */ /* 0x001fe40004705670 */
[--C-:B------:R-:W-:Y:S02]  /*05c0*/  SHF.R.S32.HI R0, RZ, 0x3, R6.reuse ;  /* 0x00000003ff007819 */ /* 0x100fe40000011406 */
[----:B------:R-:W-:-:S02]  /*05d0*/  SHF.R.S32.HI R9, RZ, 0x1f, R6 ;  /* 0x0000001fff097819 */ /* 0x000fc40000011406 */
[----:B------:R-:W-:Y:S02]  /*05e0*/  SHF.R.S32.HI R6, RZ, 0x1f, R3 ;  /* 0x0000001fff067819 */ /* 0x000fe40000011403 */
[----:B------:R-:W-:Y:S02]  /*05f0*/  LEA.HI R9, R9, R0, RZ, 0x2 ;  /* 0x0000000009097211 */ /* 0x000fe400078f10ff */
[----:B------:R-:W-:Y:S02]  /*0600*/  LEA.HI R6, R6, R3, RZ, 0x2 ;  /* 0x0000000306067211 */ /* 0x000fe400078f10ff */
[----:B--2---:R-:W-:Y:S01]  /*0610*/  I2FP.F32.U32 R8, R4 ;  /* 0x0000000400087245 */ /* 0x004fe20000201000 */
[----:B------:R-:W-:Y:S01]  /*0620*/  VOTEU.ALL UP0, P0 ;  /* 0x00000000003f7886 */ /* 0x000fe20000000000 */
[----:B------:R-:W-:Y:S01]  /*0630*/  LOP3.LUT R6, R6, 0x3ffffffc, RZ, 0xc0, !PT ;  /* 0x3ffffffc06067812 */ /* 0x000fe200078ec0ff */
[----:B------:R-:W-:Y:S01]  /*0640*/  VOTEU.ALL UP1, P0 ;  /* 0x00000000003f7886 */ /* 0x000fe20000020000 */
[----:B------:R-:W-:Y:S01]  /*0650*/  LOP3.LUT R9, R9, 0xfffffffc, RZ, 0xc0, !PT ;  /* 0xfffffffc09097812 */ /* 0x000fe200078ec0ff */
[----:B------:R-:W-:Y:S01]  /*0660*/  FMUL R12, R8, UR4 ;  /* 0x00000004080c7c20 */ /* 0x000fe20008400000 */
[----:B------:R-:W0:Y:S01]  /*0670*/  @!UP0 S2UR UR7, SR_CgaCtaId ;  /* 0x00000000000789c3 */ /* 0x000e220000008800 */
[----:B------:R-:W-:Y:S01]  /*0680*/  IMAD.IADD R11, R3, 0x1, -R6 ;  /* 0x00000001030b7824 */ /* 0x000fe200078e0a06 */
[----:B-1----:R-:W-:Y:S01]  /*0690*/  I2FP.F32.U32 R6, UR8 ;  /* 0x0000000800067c45 */ /* 0x002fe20008201000 */
[----:B------:R-:W-:Y:S01]  /*06a0*/  IMAD.IADD R0, R0, 0x1, -R9 ;  /* 0x0000000100007824 */ /* 0x000fe200078e0a09 */
[----:B------:R-:W-:Y:S01]  /*06b0*/  ULDC UR4, c[0x0][0x150] ;  /* 0x0000540000047ab9 */ /* 0x000fe20000000800 */
[----:B------:R-:W1:Y:S01]  /*06c0*/  F2I.U32.TRUNC.NTZ R12, R12 ;  /* 0x0000000c000c7305 */ /* 0x000e62000020f000 */
[----:B------:R-:W-:Y:S01]  /*06d0*/  SHF.R.S32.HI R3, RZ, 0x1f, R2 ;  /* 0x0000001fff037819 */ /* 0x000fe20000011402 */
[----:B------:R-:W-:Y:S01]  /*06e0*/  FMUL R8, R6, UR4 ;  /* 0x0000000406087c20 */ /* 0x000fe20008400000 */
[----:B------:R-:W2:Y:S01]  /*06f0*/  LDC R9, c[0x0][0x148] ;  /* 0x00005200ff097b82 */ /* 0x000ea20000000800 */
[----:B------:R-:W-:Y:S01]  /*0700*/  IMAD R11, R11, 0x4, R0 ;  /* 0x000000040b0b7824 */ /* 0x000fe200078e0200 */
[----:B------:R-:W-:Y:S01]  /*0710*/  LEA.HI R3, R3, R2, RZ, 0x2 ;  /* 0x0000000203037211 */ /* 0x000fe200078f10ff */
[----:B------:R-:W-:Y:S01]  /*0720*/  UMOV UR4, 0x20 ;  /* 0x0000002000047882 */ /* 0x000fe20000000000 */
[----:B------:R-:W-:Y:S01]  /*0730*/  @!UP0 UMOV UR6, 0x400 ;  /* 0x0000040000068882 */ /* 0x000fe20000000000 */
[----:B------:R-:W5:Y:S01]  /*0740*/  F2I.U32.TRUNC.NTZ R8, R8 ;  /* 0x0000000800087305 */ /* 0x000f62000020f000 */
[----:B------:R-:W-:Y:S01]  /*0750*/  LOP3.LUT R3, R3, 0xfffffffc, RZ, 0xc0, !PT ;  /* 0xfffffffc03037812 */ /* 0x000fe200078ec0ff */
[----:B------:R-:W-:Y:S01]  /*0760*/  IMAD.SHL.U32 R6, R11, 0x4, RZ ;  /* 0x000000040b067824 */ /* 0x000fe200078e00ff */
[----:B------:R-:W-:-:S04]  /*0770*/  @!UP0 UIADD3 UR4, -UR4, 0x100000, URZ ;  /* 0x0010000004048890 */ /* 0x000fc8000fffe13f */
[----:B------:R-:W-:Y:S02]  /*0780*/  @!UP0 USHF.L.U32 UR5, UR4, 0xb, URZ ;  /* 0x0000000b04058899 */ /* 0x000fe4000800063f */
[----:B------:R-:W-:Y:S01]  /*0790*/  @!UP0 USHF.L.U32 UR4, UR4, 0x1, URZ ;  /* 0x0000000104048899 */ /* 0x000fe2000800063f */
[----:B---3--:R-:W-:Y:S01]  /*07a0*/  ISETP.EQ.U32.AND P3, PT, R13, 0x1, PT ;  /* 0x000000010d00780c */ /* 0x008fe20003f62070 */
[----:B------:R-:W-:Y:S01]  /*07b0*/  IMAD.IADD R0, R2, 0x1, -R3 ;  /* 0x0000000102007824 */ /* 0x000fe200078e0a03 */
[----:B------:R-:W-:Y:S01]  /*07c0*/  LOP3.LUT R23, R11, 0xc, R6, 0x78, !PT ;  /* 0x0000000c0b177812 */ /* 0x000fe200078e7806 */
[----:B-1----:R-:W-:Y:S01]  /*07d0*/  IMAD.MOV R14, RZ, RZ, -R12 ;  /* 0x000000ffff0e7224 */ /* 0x002fe200078e0a0c */
[----:B0-----:R-:W-:Y:S02]  /*07e0*/  @!UP0 ULEA UR6, UR7, UR6, 0x18 ;  /* 0x0000000607068291 */ /* 0x001fe4000f8ec03f */
[C---:B------:R-:W-:Y:S01]  /*07f0*/  ISETP.NE.AND P1, PT, R0.reuse, 0x3, PT ;  /* 0x000000030000780c */ /* 0x040fe20003f25270 */
[----:B------:R-:W-:Y:S01]  /*0800*/  VOTEU.ALL UP0, P0 ;  /* 0x00000000003f7886 */ /* 0x000fe20000000000 */
[----:B------:R-:W-:Y:S01]  /*0810*/  ISETP.LT.U32.AND P0, PT, R23, 0x2, !P2 ;  /* 0x000000021700780c */ /* 0x000fe20005701070 */
[----:B-----5:R-:W-:Y:S01]  /*0820*/  IMAD.MOV R3, RZ, RZ, -R8 ;  /* 0x000000ffff037224 */ /* 0x020fe200078e0a08 */
[----:B------:R-:W-:Y:S01]  /*0830*/  ISETP.EQ.OR P1, PT, R0, RZ, !P1 ;  /* 0x000000ff0000720c */ /* 0x000fe20004f22670 */
[C---:B------:R-:W-:Y:S01]  /*0840*/  VIADD R8, R5.reuse, 0xffffffff ;  /* 0xffffffff05087836 */ /* 0x040fe20000000000 */
[----:B------:R-:W-:Y:S01]  /*0850*/  ISETP.NE.AND P2, PT, R5, RZ, PT ;  /* 0x000000ff0500720c */ /* 0x000fe20003f45270 */
[----:B--2---:R-:W-:Y:S01]  /*0860*/  IMAD R2, R9, R14, R4 ;  /* 0x0000000e09027224 */ /* 0x004fe200078e0204 */
[----:B------:R-:W-:Y:S01]  /*0870*/  ISETP.EQ.AND P1, PT, R5, RZ, P1 ;  /* 0x000000ff0500720c */ /* 0x000fe20000f22270 */
[----:B----4-:R-:W-:Y:S01]  /*0880*/  IMAD R3, R10, R3, UR8 ;  /* 0x000000080a037e24 */ /* 0x010fe2000f8e0203 */
[----:B------:R-:W-:Y:S01]  /*0890*/  ISETP.GE.U32.AND P5, PT, R8, 0x2, PT ;  /* 0x000000020800780c */ /* 0x000fe20003fa6070 */
[----:B------:R-:W0:Y:S02]  /*08a0*/  FENCE.VIEW.ASYNC.S ;  /* 0x00000000000073c6 */ /* 0x000e240000000000 */
[----:B0-----:R0:W1:Y:S01]  /*08b0*/  @!UP0 SYNCS.EXCH.64 URZ, [UR6+0x130], UR4 ;  /* 0x00013004063f85b2 */ /* 0x0010620008000100 */
[----:B------:R-:W-:-:S02]  /*08c0*/  ISETP.NE.AND P4, PT, R2, R23, PT ;  /* 0x000000170200720c */ /* 0x000fc40003f85270 */
[----:B------:R-:W-:Y:S02]  /*08d0*/  SEL R19, RZ, 0x1, !P1 ;  /* 0x00000001ff137807 */ /* 0x000fe40004800000 */
[----:B------:R-:W-:Y:S02]  /*08e0*/  ISETP.EQ.OR P4, PT, R3, RZ, !P4 ;  /* 0x000000ff0300720c */ /* 0x000fe40006782670 */
[----:B------:R-:W-:Y:S02]  /*08f0*/  SEL R19, R19, 0x2, P5 ;  /* 0x0000000213137807 */ /* 0x000fe40002800000 */
[----:B------:R-:W-:-:S04]  /*0900*/  PLOP3.LUT P0, PT, P0, P4, PT, 0x80, 0x0 ;  /* 0x000000000000781c */ /* 0x000fc80000709070 */
[----:B------:R-:W-:Y:S01]  /*0910*/  P2R R157, PR, RZ, 0x1 ;  /* 0x00000001ff9d7803 */ /* 0x000fe20000000000 */
[----:B------:R0:W2:Y:S01]  /*0920*/  @!UP1 SYNCS.EXCH.64 URZ, [UR6+0x138], UR4 ;  /* 0x00013804063f95b2 */ /* 0x0000a20008000100 */
[----:B------:R-:W-:Y:S01]  /*0930*/  NOP ;  /* 0x0000000000007918 */ /* 0x000fe20000000000 */
[----:B------:R-:W-:Y:S06]  /*0940*/  @!P3 BRA `(.L_x_4) ;  /* 0x000000000008b947 */ /* 0x000fec0003800000 */
[----:B-12---:R-:W-:Y:S01]  /*0950*/  UCGABAR_ARV ;  /* 0x00000000000079c7 */ /* 0x006fe20008000000 */
[----:B------:R-:W-:Y:S05]  /*0960*/  BRA `(.L_x_5) ;  /* 0x0000000000047947 */ /* 0x000fea0003800000 */
.L_x_4:
[----:B-12---:R-:W-:Y:S01]  /*0970*/  NOP ;  /* 0x0000000000007918 */ /* 0x006fe20000000000 */
.L_x_5:
[----:B------:R-:W1:Y:S01]  /*0980*/  LDC R2, c[0x0][0x65c] ;  /* 0x00019700ff027b82 */ /* 0x000e620000000800 */
[----:B------:R-:W-:Y:S02]  /*0990*/  IMAD.U32 R6, RZ, RZ, UR8 ;  /* 0x00000008ff067e24 */ /* 0x000fe4000f8e00ff */
[----:B------:R-:W-:Y:S01]  /*09a0*/  IMAD.MOV.U32 R7, RZ, RZ, RZ ;  /* 0x000000ffff077224 */ /* 0x000fe200078e00ff */
[----:B-1----:R-:W-:-:S04]  /*09b0*/  ISETP.NE.AND P1, PT, R2, 0x1, PT ;  /* 0x000000010200780c */ /* 0x002fc80003f25270 */
[----:B------:R-:W-:-:S09]  /*09c0*/  P2R R5, PR, RZ, 0x2 ;  /* 0x00000002ff057803 */ /* 0x000fd20000000000 */
[----:B------:R-:W1:Y:S01]  /*09d0*/  @P1 LDC R17, c[0x0][0x10] ;  /* 0x00000400ff111b82 */ /* 0x000e620000000800 */
[----:B------:R-:W-:Y:S02]  /*09e0*/  @P1 IMAD.MOV.U32 R5, RZ, RZ, RZ ;  /* 0x000000ffff051224 */ /* 0x000fe400078e00ff */
[----:B------:R-:W-:-:S05]  /*09f0*/  @P1 IMAD.MOV.U32 R13, RZ, RZ, RZ ;  /* 0x000000ffff0d1224 */ /* 0x000fca00078e00ff */
[----:B------:R-:W2:Y:S01]  /*0a00*/  @!P1 LDC R11, c[0x0][0xc] ;  /* 0x00000300ff0b9b82 */ /* 0x000ea20000000800 */
[----:B-1----:R-:W-:-:S04]  /*0a10*/  @P1 IMAD.WIDE.U32 R16, R17, UR8, R4 ;  /* 0x0000000811101c25 */ /* 0x002fc8000f8e0004 */
[----:B------:R-:W-:Y:S02]  /*0a20*/  @P1 IMAD.IADD R17, R17, 0x1, R13 ;  /* 0x0000000111111824 */ /* 0x000fe400078e020d */
[----:B--2---:R-:W-:-:S04]  /*0a30*/  @!P1 IMAD.WIDE.U32 R6, R4, R11, R6 ;  /* 0x0000000b04069225 */ /* 0x004fc800078e0006 */
[----:B------:R-:W-:Y:S02]  /*0a40*/  @!P1 IMAD.MOV.U32 R16, RZ, RZ, R6 ;  /* 0x000000ffff109224 */ /* 0x000fe400078e0006 */
[----:B------:R-:W-:Y:S01]  /*0a50*/  @!P1 IMAD.MOV.U32 R17, RZ, RZ, R7 ;  /* 0x000000ffff119224 */ /* 0x000fe200078e0007 */
[----:B------:R-:W-:Y:S06]  /*0a60*/  @!P3 BRA `(.L_x_6) ;  /* 0x00000000000cb947 */ /* 0x000fec0003800000 */
[----:B------:R-:W-:Y:S01]  /*0a70*/  UCGABAR_WAIT ;  /* 0x0000000000007dc7 */ /* 0x000fe20008000000 */
[----:B------:R-:W-:Y:S01]  /*0a80*/  CCTL.IVALL ;  /* 0x00000000ff00798f */ /* 0x000fe20002000000 */
[----:B------:R-:W-:Y:S05]  /*0a90*/  BRA `(.L_x_7) ;  /* 0x0000000000047947 */ /* 0x000fea0003800000 */
.L_x_6:
[----:B------:R-:W-:Y:S06]  /*0aa0*/  BAR.SYNC.DEFER_BLOCKING 0x0 ;  /* 0x0000000000007b1d */ /* 0x000fec0000010000 */
.L_x_7:
[----:B------:R-:W-:Y:S05]  /*0ab0*/  @!P2 BRA `(.L_x_8) ;  /* 0x0000007c00e0a947 */ /* 0x000fea0003800000 */
[----:B------:R-:W-:-:S13]  /*0ac0*/  ISETP.GT.U32.AND P0, PT, R8, 0x1, PT ;  /* 0x000000010800780c */ /* 0x000fda0003f04070 */
[----:B0-----:R-:W-:Y:S05]  /*0ad0*/  @P0 EXIT ;  /* 0x000000000000094d */ /* 0x001fea0003800000 */
[----:B------:R-:W-:Y:S01]  /*0ae0*/  ULDC.64 UR4, c[0x0][0x650] ;  /* 0x0001940000047ab9 */ /* 0x000fe20000000a00 */
[----:B------:R-:W-:Y:S01]  /*0af0*/  PRMT R0, RZ, 0x7610, R0 ;  /* 0x00007610ff007816 */ /* 0x000fe20000000000 */
[----:B------:R-:W-:Y:S01]  /*0b00*/  IMAD.MOV.U32 R153, RZ, RZ, -0x1 ;  /* 0xffffffffff997424 */ /* 0x000fe200078e00ff */
[----:B------:R-:W-:Y:S01]  /*0b10*/  ISETP.GE.U32.AND P0, PT, R16, UR4, PT ;  /* 0x0000000410007c0c */ /* 0x000fe2000bf06070 */
[----:B------:R-:W-:Y:S02]  /*0b20*/  IMAD.MOV.U32 R152, RZ, RZ, -0x1 ;  /* 0xffffffffff987424 */ /* 0x000fe400078e00ff */
[----:B------:R-:W-:Y:S01]  /*0b30*/  IMAD.MOV.U32 R22, RZ, RZ, -0x1 ;  /* 0xffffffffff167424 */ /* 0x000fe200078e00ff */
[----:B------:R-:W-:-:S13]  /*0b40*/  ISETP.GE.U32.AND.EX P0, PT, R17, UR5, PT, P0 ;  /* 0x0000000511007c0c */ /* 0x000fda000bf06100 */
[----:B------:R-:W-:Y:S05]  /*0b50*/  @P0 BRA `(.L_x_9) ;  /* 0x00000004002c0947 */ /* 0x000fea0003800000 */
[----:B------:R-:W0:Y:S01]  /*0b60*/  LDC.64 R20, c[0x0][0x628] ;  /* 0x00018a00ff147b82 */ /* 0x000e220000000a00 */
[----:B------:R-:W-:Y:S02]  /*0b70*/  IMAD.MOV.U32 R6, RZ, RZ, R16 ;  /* 0x000000ffff067224 */ /* 0x000fe400078e0010 */
[----:B------:R-:W-:-:S05]  /*0b80*/  IMAD.MOV.U32 R7, RZ, RZ, R17 ;  /* 0x000000ffff077224 */ /* 0x000fca00078e0011 */
[----:B------:R-:W1:Y:S08]  /*0b90*/  LDC R0, c[0x0][0x630] ;  /* 0x00018c00ff007b82 */ /* 0x000e700000000800 */
[----:B------:R-:W2:Y:S01]  /*0ba0*/  LDC.64 R24, c[0x0][0x620] ;  /* 0x00018800ff187b82 */ /* 0x000ea20000000a00 */
[----:B0-----:R-:W-:-:S04]  /*0bb0*/  ISETP.NE.U32.AND P0, PT, R20, RZ, PT ;  /* 0x000000ff1400720c */ /* 0x001fc80003f05070 */
[----:B------:R-:W-:-:S13]  /*0bc0*/  ISETP.NE.AND.EX P0, PT, R21, RZ, PT, P0 ;  /* 0x000000ff1500720c */ /* 0x000fda0003f05300 */
[----:B-12---:R-:W-:Y:S05]  /*0bd0*/  @!P0 BRA `(.L_x_10) ;  /* 0x0000000000288947 */ /* 0x006fea0003800000 */
[----:B------:R-:W0:Y:S02]  /*0be0*/  LDC R13, c[0x0][0x634] ;  /* 0x00018d00ff0d7b82 */ /* 0x000e240000000800 */
[----:B0-----:R-:W-:-:S05]  /*0bf0*/  IADD3 R13, P0, R16, R13, RZ ;  /* 0x0000000d100d7210 */ /* 0x001fca0007f1e0ff */
[----:B------:R-:W-:-:S04]  /*0c00*/  IMAD.X R15, RZ, RZ, R17, P0 ;  /* 0x000000ffff0f7224 */ /* 0x000fc800000e0611 */
[----:B------:R-:W-:-:S04]  /*0c10*/  IMAD.WIDE.U32 R6, R15, R20, RZ ;  /* 0x000000140f067225 */ /* 0x000fc800078e00ff */
[----:B------:R-:W-:-:S04]  /*0c20*/  IMAD.WIDE.U32 R10, P0, R13, R21, R6 ;  /* 0x000000150d0a7225 */ /* 0x000fc80007800006 */
[----:B------:R-:W-:-:S04]  /*0c30*/  IMAD.WIDE.U32 R6, R13, R20, RZ ;  /* 0x000000140d067225 */ /* 0x000fc800078e00ff */
[----:B------:R-:W-:Y:S01]  /*0c40*/  IMAD.X R13, RZ, RZ, RZ, P0 ;  /* 0x000000ffff0d7224 */ /* 0x000fe200000e06ff */
[----:B------:R-:W-:Y:S01]  /*0c50*/  IADD3 RZ, P0, R7, R10, RZ ;  /* 0x0000000a07ff7210 */ /* 0x000fe20007f1e0ff */
[----:B------:R-:W-:-:S04]  /*0c60*/  IMAD.MOV.U32 R12, RZ, RZ, R11 ;  /* 0x000000ffff0c7224 */ /* 0x000fc800078e000b */
[----:B------:R-:W-:-:S08]  /*0c70*/  IMAD.WIDE.U32.X R6, R15, R21, R12, P0 ;  /* 0x000000150f067225 */ /* 0x000fd000000e040c */
.L_x_10:
[----:B------:R-:W0:Y:S01]  /*0c80*/  LDC.64 R20, c[0x0][0x640] ;  /* 0x00019000ff147b82 */ /* 0x000e220000000a00 */
[--C-:B------:R-:W-:Y:S01]  /*0c90*/  SHF.R.U64 R27, R6, R0, R7.reuse ;  /* 0x00000000061b7219 */ /* 0x100fe20000001207 */
[----:B------:R-:W-:Y:S01]  /*0ca0*/  IMAD R28, R9, R14, R4 ;  /* 0x0000000e091c7224 */ /* 0x000fe200078e0204 */
[----:B------:R-:W-:Y:S02]  /*0cb0*/  SHF.R.U32.HI R0, RZ, R0, R7 ;  /* 0x00000000ff007219 */ /* 0x000fe40000011607 */
[----:B------:R-:W-:-:S03]  /*0cc0*/  IADD3 R5, P0, RZ, -R27, RZ ;  /* 0x8000001bff057210 */ /* 0x000fc60007f1e0ff */
[----:B------:R-:W1:Y:S02]  /*0cd0*/  LDC R8, c[0x0][0x618] ;  /* 0x00018600ff087b82 */ /* 0x000e640000000800 */
[----:B------:R-:W-:-:S04]  /*0ce0*/  IMAD.X R7, RZ, RZ, ~R0, P0 ;  /* 0x000000ffff077224 */ /* 0x000fc800000e0e00 */
[-C--:B------:R-:W-:Y:S02]  /*0cf0*/  IMAD R0, R7, R24.reuse, RZ ;  /* 0x0000001807007224 */ /* 0x080fe400078e02ff */
[----:B------:R-:W2:Y:S01]  /*0d00*/  LDC R11, c[0x0][0x608] ;  /* 0x00018200ff0b7b82 */ /* 0x000ea20000000800 */
[----:B------:R-:W-:-:S04]  /*0d10*/  IMAD.WIDE.U32 R6, R5, R24, R16 ;  /* 0x0000001805067225 */ /* 0x000fc800078e0010 */
[----:B------:R-:W-:Y:S02]  /*0d20*/  IMAD R5, R5, R25, R0 ;  /* 0x0000001905057224 */ /* 0x000fe400078e0200 */
[----:B------:R-:W-:Y:S01]  /*0d30*/  IMAD.MOV.U32 R25, RZ, RZ, 0x1 ;  /* 0x00000001ff197424 */ /* 0x000fe200078e00ff */
[----:B------:R-:W3:Y:S01]  /*0d40*/  LDC R12, c[0x0][0x658] ;  /* 0x00019600ff0c7b82 */ /* 0x000ee20000000800 */
[----:B0-----:R-:W-:Y:S01]  /*0d50*/  ISETP.NE.U32.AND P0, PT, R20, RZ, PT ;  /* 0x000000ff1400720c */ /* 0x001fe20003f05070 */
[----:B------:R-:W-:Y:S02]  /*0d60*/  IMAD.IADD R5, R7, 0x1, R5 ;  /* 0x0000000107057824 */ /* 0x000fe400078e0205 */
[----:B------:R-:W-:Y:S01]  /*0d70*/  IMAD.MOV.U32 R7, RZ, RZ, -0x1 ;  /* 0xffffffffff077424 */ /* 0x000fe200078e00ff */
[----:B------:R-:W-:-:S03]  /*0d80*/  ISETP.NE.AND.EX P0, PT, R21, RZ, PT, P0 ;  /* 0x000000ff1500720c */ /* 0x000fc60003f05300 */
[----:B------:R-:W0:Y:S01]  /*0d90*/  LDC R15, c[0x0][0x600] ;  /* 0x00018000ff0f7b82 */ /* 0x000e220000000800 */
[-CC-:B-1----:R-:W-:Y:S02]  /*0da0*/  SHF.R.U64 R13, R6, R8.reuse, R5.reuse ;  /* 0x00000008060d7219 */ /* 0x182fe40000001205 */
[----:B------:R-:W-:-:S05]  /*0db0*/  SHF.R.U32.HI R0, RZ, R8, R5 ;  /* 0x00000008ff007219 */ /* 0x000fca0000011605 */
[----:B------:R-:W1:Y:S01]  /*0dc0*/  LDC R22, c[0x0][0x648] ;  /* 0x00019200ff167b82 */ /* 0x000e620000000800 */
[-CC-:B--2---:R-:W-:Y:S02]  /*0dd0*/  SHF.R.U64 R29, R13, R11.reuse, R0.reuse ;  /* 0x0000000b0d1d7219 */ /* 0x184fe40000001200 */
[----:B------:R-:W-:-:S05]  /*0de0*/  SHF.R.U32.HI R5, RZ, R11, R0 ;  /* 0x0000000bff057219 */ /* 0x000fca0000011600 */
[----:B------:R-:W2:Y:S01]  /*0df0*/  LDC R24, c[0x0][0x638] ;  /* 0x00018e00ff187b82 */ /* 0x000ea20000000800 */
[-CC-:B---3--:R-:W-:Y:S02]  /*0e00*/  SHF.R.U64 R14, R29, R12.reuse, R5.reuse ;  /* 0x0000000c1d0e7219 */ /* 0x188fe40000001205 */
[-C--:B------:R-:W-:Y:S02]  /*0e10*/  SHF.L.U32 R0, R7, R12.reuse, RZ ;  /* 0x0000000c07007219 */ /* 0x080fe400000006ff */
[----:B------:R-:W-:Y:S01]  /*0e20*/  SHF.R.U32.HI R5, RZ, R12, R5 ;  /* 0x0000000cff057219 */ /* 0x000fe20000011605 */
[----:B------:R-:W-:Y:S01]  /*0e30*/  IMAD.MOV.U32 R4, RZ, RZ, R14 ;  /* 0x000000ffff047224 */ /* 0x000fe200078e000e */
[----:B------:R-:W-:Y:S01]  /*0e40*/  LOP3.LUT R10, RZ, R0, RZ, 0x33, !PT ;  /* 0x00000000ff0a7212 */ /* 0x000fe200078e33ff */
[----:B------:R-:W3:Y:S01]  /*0e50*/  LDC R26, c[0x0][0x610] ;  /* 0x00018400ff1a7b82 */ /* 0x000ee20000000800 */
[----:B------:R-:W-:Y:S05]  /*0e60*/  @!P0 BRA `(.L_x_11) ;  /* 0x0000000000288947 */ /* 0x000fea0003800000 */
[----:B------:R-:W4:Y:S02]  /*0e70*/  LDC R9, c[0x0][0x64c] ;  /* 0x00019300ff097b82 */ /* 0x000f240000000800 */
[----:B----4-:R-:W-:-:S05]  /*0e80*/  IADD3 R9, P0, R14, R9, RZ ;  /* 0x000000090e097210 */ /* 0x010fca0007f1e0ff */
        /* <DEDUP_REMOVED lines=8> */
.L_x_11:
[----:B-1----:R-:W-:Y:S01]  /*0f10*/  SHF.R.U64 R4, R4, R22, R5 ;  /* 0x0000001604047219 */ /* 0x002fe20000001205 */
[----:B0-----:R-:W-:Y:S01]  /*0f20*/  VIADD R6, R15, 0xffffffff ;  /* 0xffffffff0f067836 */ /* 0x001fe20000000000 */
[----:B------:R-:W-:Y:S01]  /*0f30*/  SHF.L.U32 R0, R25, R12, RZ ;  /* 0x0000000c19007219 */ /* 0x000fe200000006ff */
[----:B------:R-:W-:Y:S01]  /*0f40*/  IMAD.MOV.U32 R22, RZ, RZ, R27 ;  /* 0x000000ffff167224 */ /* 0x000fe200078e001b */
[----:B------:R-:W-:Y:S01]  /*0f50*/  LOP3.LUT R5, R29, R10, RZ, 0xc0, !PT ;  /* 0x0000000a1d057212 */ /* 0x000fe200078ec0ff */
[----:B------:R-:W-:Y:S01]  /*0f60*/  IMAD.MOV R7, RZ, RZ, -R4 ;  /* 0x000000ffff077224 */ /* 0x000fe200078e0a04 */
[----:B------:R-:W-:Y:S02]  /*0f70*/  SEL R3, R3, R28, !P1 ;  /* 0x0000001c03037207 */ /* 0x000fe40004800000 */
[----:B------:R-:W-:Y:S01]  /*0f80*/  LOP3.LUT R6, R13, R6, RZ, 0xc0, !PT ;  /* 0x000000060d067212 */ /* 0x000fe200078ec0ff */
[----:B------:R-:W-:Y:S02]  /*0f90*/  IMAD R4, R0, R4, R5 ;  /* 0x0000000400047224 */ /* 0x000fe400078e0205 */
[----:B--2---:R-:W-:-:S02]  /*0fa0*/  IMAD R0, R7, R24, R14 ;  /* 0x0000001807007224 */ /* 0x004fc400078e020e */
[----:B---3--:R-:W-:Y:S02]  /*0fb0*/  IMAD R3, R4, R26, R3 ;  /* 0x0000001a04037224 */ /* 0x008fe400078e0203 */
[----:B------:R-:W-:Y:S02]  /*0fc0*/  IMAD.MOV.U32 R5, RZ, RZ, 0x1 ;  /* 0x00000001ff057424 */ /* 0x000fe400078e00ff */
[----:B------:R-:W-:-:S03]  /*0fd0*/  IMAD R4, R0, R15, R6 ;  /* 0x0000000f00047224 */ /* 0x000fc600078e0206 */
[----:B------:R-:W-:Y:S02]  /*0fe0*/  PRMT R0, R5, 0x7610, R0 ;  /* 0x0000761005007816 */ /* 0x000fe40000000000 */
[----:B------:R-:W-:Y:S02]  /*0ff0*/  SEL R152, R4, R3, !P1 ;  /* 0x0000000304987207 */ /* 0x000fe40004800000 */
[----:B------:R-:W-:-:S07]  /*1000*/  SEL R153, R3, R4, !P1 ;  /* 0x0000000403997207 */ /* 0x000fce0004800000 */
.L_x_9:
[----:B------:R-:W-:-:S08]  /*1010*/  NOP ;  /* 0x0000000000007918 */ /* 0x000fd00000000000 */
[----:B------:R-:W0:Y:S02]  /*1020*/  USETMAXREG.TRY_ALLOC.CTAPOOL UP0, 0xe8 ;  /* 0x000000e8000079c8 */ /* 0x000e240008000600 */
[----:B0-----:R-:W-:-:S13]  /*1030*/  PLOP3.LUT P0, PT, PT, PT, UP0, 0x80, 0x0 ;  /* 0x000000000000781c */ /* 0x001fda0003f0f008 */
[----:B------:R-:W-:Y:S05]  /*1040*/  @!P0 BRA `(.L_x_9) ;  /* 0xfffffffc00f08947 */ /* 0x000fea000383ffff */
[----:B------:R-:W-:Y:S01]  /*1050*/  ULDC.64 UR4, c[0x0][0x598] ;  /* 0x0001660000047ab9 */ /* 0x000fe20000000a00 */
[----:B------:R-:W-:Y:S01]  /*1060*/  ULDC.64 UR36, c[0x0][0x208] ;  /* 0x0000820000247ab9 */ /* 0x000fe20000000a00 */
[----:B------:R-:W-:-:S04]  /*1070*/  ISETP.NE.U32.AND P0, PT, RZ, UR4, PT ;  /* 0x00000004ff007c0c */ /* 0x000fc8000bf05070 */
[----:B------:R-:W-:-:S13]  /*1080*/  ISETP.NE.AND.EX P0, PT, RZ, UR5, PT, P0 ;  /* 0x00000005ff007c0c */ /* 0x000fda000bf05300 */
[----:B------:R-:W-:Y:S05]  /*1090*/  @!P0 BRA `(.L_x_12) ;  /* 0x00000000001c8947 */ /* 0x000fea0003800000 */
[----:B------:R-:W0:Y:S02]  /*10a0*/  LDC.64 R4, c[0x0][0x598] ;  /* 0x00016600ff047b82 */ /* 0x000e240000000a00 */
[----:B0-----:R-:W2:Y:S02]  /*10b0*/  LDG.E.64 R4, desc[UR36][R4.64] ;  /* 0x0000002404047981 */ /* 0x001ea4000c1e1b00 */
[----:B--2---:R-:W-:-:S04]  /*10c0*/  ISETP.NE.U32.AND P0, PT, R4, RZ, PT ;  /* 0x000000ff0400720c */ /* 0x004fc80003f05070 */
[----:B------:R-:W-:-:S13]  /*10d0*/  ISETP.NE.AND.EX P0, PT, R5, RZ, PT, P0 ;  /* 0x000000ff0500720c */ /* 0x000fda0003f05300 */
[----:B------:R-:W-:Y:S05]  /*10e0*/  @!P0 BRA `(.L_x_12) ;  /* 0x0000000000088947 */ /* 0x000fea0003800000 */
[----:B------:R0:W5:Y:S01]  /*10f0*/  LD.E R154, desc[UR36][R4.64] ;  /* 0x00000024049a7980 */ /* 0x000162000c101900 */
[----:B------:R-:W-:Y:S05]  /*1100*/  BRA `(.L_x_13) ;  /* 0x0000000000247947 */ /* 0x000fea0003800000 */
.L_x_12:
[----:B------:R-:W-:Y:S02]  /*1110*/  ULDC.64 UR4, c[0x0][0x588] ;  /* 0x0001620000047ab9 */ /* 0x000fe40000000a00 */
[----:B------:R-:W-:-:S04]  /*1120*/  ISETP.NE.U32.AND P0, PT, RZ, UR4, PT ;  /* 0x00000004ff007c0c */ /* 0x000fc8000bf05070 */
[----:B------:R-:W-:-:S13]  /*1130*/  ISETP.NE.AND.EX P0, PT, RZ, UR5, PT, P0 ;  /* 0x00000005ff007c0c */ /* 0x000fda000bf05300 */
[----:B------:R-:W-:Y:S05]  /*1140*/  @!P0 BRA `(.L_x_14) ;  /* 0x00000000000c8947 */ /* 0x000fea0003800000 */
[----:B------:R-:W0:Y:S02]  /*1150*/  LDC.64 R154, c[0x0][0x588] ;  /* 0x00016200ff9a7b82 */ /* 0x000e240000000a00 */
[----:B0-----:R1:W5:Y:S01]  /*1160*/  LDG.E R154, desc[UR36][R154.64] ;  /* 0x000000249a9a7981 */ /* 0x001362000c1e1900 */
[----:B------:R-:W-:Y:S05]  /*1170*/  BRA `(.L_x_13) ;  /* 0x0000000000087947 */ /* 0x000fea0003800000 */
.L_x_14:
[----:B------:R-:W-:Y:S02]  /*1180*/  ULDC UR4, c[0x0][0x580] ;  /* 0x0001600000047ab9 */ /* 0x000fe40000000800 */
[----:B------:R-:W-:-:S07]  /*1190*/  IMAD.U32 R154, RZ, RZ, UR4 ;  /* 0x00000004ff9a7e24 */ /* 0x000fce000f8e00ff */
.L_x_13:
[----:B------:R-:W-:Y:S02]  /*11a0*/  ULDC.64 UR4, c[0x0][0x5a0] ;  /* 0x0001680000047ab9 */ /* 0x000fe40000000a00 */
[----:B------:R-:W-:-:S04]  /*11b0*/  ISETP.NE.U32.AND P0, PT, RZ, UR4, PT ;  /* 0x00000004ff007c0c */ /* 0x000fc8000bf05070 */
[----:B------:R-:W-:-:S13]  /*11c0*/  ISETP.NE.AND.EX P0, PT, RZ, UR5, PT, P0 ;  /* 0x00000005ff007c0c */ /* 0x000fda000bf05300 */
[----:B------:R-:W-:Y:S05]  /*11d0*/  @!P0 BRA `(.L_x_15) ;  /* 0x00000000001c8947 */ /* 0x000fea0003800000 */
[----:B0-----:R-:W0:Y:S02]  /*11e0*/  LDC.64 R4, c[0x0][0x5a0] ;  /* 0x00016800ff047b82 */ /* 0x001e240000000a00 */
[----:B0-----:R-:W2:Y:S02]  /*11f0*/  LDG.E.64 R4, desc[UR36][R4.64] ;  /* 0x0000002404047981 */ /* 0x001ea4000c1e1b00 */
[----:B--2---:R-:W-:-:S04]  /*1200*/  ISETP.NE.U32.AND P0, PT, R4, RZ, PT ;  /* 0x000000ff0400720c */ /* 0x004fc80003f05070 */
[----:B------:R-:W-:-:S13]  /*1210*/  ISETP.NE.AND.EX P0, PT, R5, RZ, PT, P0 ;  /* 0x000000ff0500720c */ /* 0x000fda0003f05300 */
[----:B------:R-:W-:Y:S05]  /*1220*/  @!P0 BRA `(.L_x_15) ;  /* 0x0000000000088947 */ /* 0x000fea0003800000 */
[----:B-1----:R0:W5:Y:S01]  /*1230*/  LD.E R155, desc[UR36][R4.64] ;  /* 0x00000024049b7980 */ /* 0x002162000c101900 */
[----:B------:R-:W-:Y:S05]  /*1240*/  BRA `(.L_x_16) ;  /* 0x0000000000247947 */ /* 0x000fea0003800000 */
.L_x_15:
[----:B------:R-:W-:Y:S02]  /*1250*/  ULDC.64 UR4, c[0x0][0x590] ;  /* 0x0001640000047ab9 */ /* 0x000fe40000000a00 */
[----:B------:R-:W-:-:S04]  /*1260*/  ISETP.NE.U32.AND P0, PT, RZ, UR4, PT ;  /* 0x00000004ff007c0c */ /* 0x000fc8000bf05070 */
[----:B------:R-:W-:-:S13]  /*1270*/  ISETP.NE.AND.EX P0, PT, RZ, UR5, PT, P0 ;  /* 0x00000005ff007c0c */ /* 0x000fda000bf05300 */
[----:B------:R-:W-:Y:S05]  /*1280*/  @!P0 BRA `(.L_x_17) ;  /* 0x00000000000c8947 */ /* 0x000fea0003800000 */
[----:B0-----:R-:W1:Y:S02]  /*1290*/  LDC.64 R4, c[0x0][0x590] ;  /* 0x00016400ff047b82 */ /* 0x001e640000000a00 */
[----:B-1----:R1:W5:Y:S01]  /*12a0*/  LDG.E R155, desc[UR36][R4.64] ;  /* 0x00000024049b7981 */ /* 0x002362000c1e1900 */
[----:B------:R-:W-:Y:S05]  /*12b0*/  BRA `(.L_x_16) ;  /* 0x0000000000087947 */ /* 0x000fea0003800000 */
.L_x_17:
[----:B------:R-:W-:Y:S02]  /*12c0*/  ULDC UR4, c[0x0][0x584] ;  /* 0x0001610000047ab9 */ /* 0x000fe40000000800 */
[----:B-1----:R-:W-:-:S07]  /*12d0*/  IMAD.U32 R155, RZ, RZ, UR4 ;  /* 0x00000004ff9b7e24 */ /* 0x002fce000f8e00ff */
.L_x_16:
[----:B------:R-:W-:-:S13]  /*12e0*/  LOP3.LUT P0, RZ, R0, 0xff, RZ, 0xc0, !PT ;  /* 0x000000ff00ff7812 */ /* 0x000fda000780c0ff */
[----:B------:R-:W-:Y:S05]  /*12f0*/  @!P0 EXIT ;  /* 0x000000000000894d */ /* 0x000fea0003800000 */
[----:B------:R-:W-:Y:S01]  /*1300*/  ULDC UR4, c[0x0][0x28c] ;  /* 0x0000a30000047ab9 */ /* 0x000fe20000000800 */
[----:B------:R-:W-:Y:S01]  /*1310*/  UMOV UR38, URZ ;  /* 0x0000003f00267c82 */ /* 0x000fe20008000000 */
[----:B------:R-:W-:Y:S01]  /*1320*/  UIADD3 UR4, UR4, 0x1f, URZ ;  /* 0x0000001f04047890 */ /* 0x000fe2000fffe03f */
[----:B------:R-:W-:-:S03]  /*1330*/  UMOV UR39, URZ ;  /* 0x0000003f00277c82 */ /* 0x000fc60008000000 */
[----:B------:R-:W-:-:S04]  /*1340*/  USHF.R.S32.HI UR5, URZ, 0x1f, UR4 ;  /* 0x0000001f3f057899 */ /* 0x000fc80008011404 */
[----:B------:R-:W-:-:S04]  /*1350*/  ULEA.HI UR5, UR5, UR4, URZ, 0x5 ;  /* 0x0000000405057291 */ /* 0x000fc8000f8f283f */
[----:B------:R-:W-:-:S12]  /*1360*/  USHF.R.S32.HI UR40, URZ, 0x5, UR5 ;  /* 0x000000053f287899 */ /* 0x000fd80008011405 */
.L_x_297:
[----:B------:R-:W-:Y:S01]  /*1370*/  LOP3.LUT R0, R18, 0x80, RZ, 0xc0, !PT ;  /* 0x0000008012007812 */ /* 0x000fe200078ec0ff */
[----:B------:R-:W2:Y:S01]  /*1380*/  S2UR UR7, SR_CgaCtaId ;  /* 0x00000000000779c3 */ /* 0x000ea20000008800 */
[----:B------:R-:W-:Y:S02]  /*1390*/  UMOV UR6, 0x400 ;  /* 0x0000040000067882 */ /* 0x000fe40000000000 */
[----:B------:R-:W-:-:S06]  /*13a0*/  SHF.R.U32.HI R0, RZ, 0x7, R0 ;  /* 0x00000007ff007819 */ /* 0x000fcc0000011600 */
[----:B---3--:R-:W3:Y:S01]  /*13b0*/  SHFL.IDX PT, R0, R0, RZ, 0x1f ;  /* 0x00001fff00007589 */ /* 0x008ee200000e0000 */
[----:B--2---:R-:W-:Y:S01]  /*13c0*/  ULEA UR6, UR7, UR6, 0x18 ;  /* 0x0000000607067291 */ /* 0x004fe2000f8ec03f */
[----:B---3--:R-:W-:-:S13]  /*13d0*/  R2UR UR4, R0 ;  /* 0x00000000000472ca */ /* 0x008fda00000e0000 */
[----:B------:R-:W-:-:S04]  /*13e0*/  ULEA.HI UR5, UR4, UR4, URZ, 0x1 ;  /* 0x0000000404057291 */ /* 0x000fc8000f8f083f */
[----:B------:R-:W-:-:S04]  /*13f0*/  ULOP3.LUT UR5, UR5, 0x1ffffe, URZ, 0xc0, !UPT ;  /* 0x001ffffe05057892 */ /* 0x000fc8000f8ec03f */
[----:B------:R-:W-:-:S03]  /*1400*/  UIADD3 UR5, UR4, -UR5, URZ ;  /* 0x8000000504057290 */ /* 0x000fc6000fffe03f */
[----:B------:R-:W-:Y:S01]  /*1410*/  ULDC UR4, c[0x0][0x28c] ;  /* 0x0000a30000047ab9 */ /* 0x000fe20000000800 */
[----:B------:R-:W-:Y:S01]  /*1420*/  ULEA UR5, UR5, UR6, 0xb ;  /* 0x0000000605057291 */ /* 0x000fe2000f8e583f */
[----:B------:R-:W-:-:S03]  /*1430*/  ISETP.LT.AND P0, PT, RZ, UR4, PT ;  /* 0x00000004ff007c0c */ /* 0x000fc6000bf01270 */
[----:B------:R-:W-:-:S04]  /*1440*/  UIADD3 UR5, UR5, 0x200, URZ ;  /* 0x0000020005057890 */ /* 0x000fc8000fffe03f */
[----:B------:R-:W-:-:S04]  /*1450*/  USHF.R.U32.HI UR5, URZ, 0x4, UR5 ;  /* 0x000000043f057899 */ /* 0x000fc80008011605 */
[----:B------:R-:W-:-:S04]  /*1460*/  ULOP3.LUT UR5, UR5, 0x3fff, URZ, 0xc0, !UPT ;  /* 0x00003fff05057892 */ /* 0x000fc8000f8ec03f */
[----:B------:R-:W-:Y:S01]  /*1470*/  ULOP3.LUT UR41, UR5, 0x10000, URZ, 0xfc, !UPT ;  /* 0x0001000005297892 */ /* 0x000fe2000f8efc3f */
[----:B0---4-:R-:W-:Y:S11]  /*1480*/  @P0 BRA `(.L_x_18) ;  /* 0x0000000000400947 */ /* 0x011ff60003800000 */
[----:B------:R-:W-:Y:S01]  /*1490*/  MOV R0, 0x0 ;  /* 0x0000000000007802 */ /* 0x000fe20000000f00 */
[----:B------:R-:W-:Y:S01]  /*14a0*/  ULDC.64 UR4, c[0x4][0x68] ;  /* 0x01001a0000047ab9 */ /* 0x000fe20000000a00 */
[----:B------:R-:W-:Y:S01]  /*14b0*/  ULDC.64 UR6, c[0x4][0x8] ;  /* 0x0100020000067ab9 */ /* 0x000fe20000000a00 */
[----:B01----:R-:W-:Y:S01]  /*14c0*/  IMAD.U32 R4, RZ, RZ, UR4 ;  /* 0x00000004ff047e24 */ /* 0x003fe2000f8e00ff */
[----:B------:R0:W1:Y:S01]  /*14d0*/  LDC.64 R14, c[0x4][R0] ;  /* 0x01000000000e7b82 */ /* 0x0000620000000a00 */
[----:B------:R-:W-:Y:S01]  /*14e0*/  IMAD.U32 R5, RZ, RZ, UR5 ;  /* 0x00000005ff057e24 */ /* 0x000fe2000f8e00ff */
[----:B------:R-:W-:Y:S01]  /*14f0*/  ULDC.64 UR4, c[0x4][0x70] ;  /* 0x01001c0000047ab9 */ /* 0x000fe20000000a00 */
[----:B------:R-:W-:Y:S02]  /*1500*/  IMAD.U32 R10, RZ, RZ, UR6 ;  /* 0x00000006ff0a7e24 */ /* 0x000fe4000f8e00ff */
[----:B------:R-:W-:Y:S02]  /*1510*/  IMAD.U32 R6, RZ, RZ, UR4 ;  /* 0x00000004ff067e24 */ /* 0x000fe4000f8e00ff */
[----:B------:R-:W-:-:S02]  /*1520*/  IMAD.U32 R7, RZ, RZ, UR5 ;  /* 0x00000005ff077e24 */ /* 0x000fc4000f8e00ff */
[----:B------:R-:W-:Y:S02]  /*1530*/  IMAD.U32 R11, RZ, RZ, UR7 ;  /* 0x00000007ff0b7e24 */ /* 0x000fe4000f8e00ff */
[----:B------:R-:W-:Y:S02]  /*1540*/  IMAD.MOV.U32 R8, RZ, RZ, 0x1e1 ;  /* 0x000001e1ff087424 */ /* 0x000fe400078e00ff */
[----:B------:R-:W-:Y:S02]  /*1550*/  IMAD.MOV.U32 R12, RZ, RZ, 0x1 ;  /* 0x00000001ff0c7424 */ /* 0x000fe400078e00ff */
[----:B0-----:R-:W-:-:S07]  /*1560*/  IMAD.MOV.U32 R13, RZ, RZ, RZ ;  /* 0x000000ffff0d7224 */ /* 0x001fce00078e00ff */
[----:B------:R-:W-:-:S07]  /*1570*/  LEPC R20, `(.L_x_18) ;  /* 0x000000001014794e */ /* 0x000fce0000000000 */
[----:B-1---5:R-:W-:Y:S05]  /*1580*/  CALL.ABS.NOINC R14 ;  /* 0x000000000e007343 */ /* 0x022fea0003c00000 */
.L_x_18:
[----:B------:R-:W-:-:S04]  /*1590*/  LOP3.LUT R0, R19, 0x1, RZ, 0xfc, !PT ;  /* 0x0000000113007812 */ /* 0x000fc800078efcff */
[----:B------:R-:W-:-:S13]  /*15a0*/  ISETP.NE.AND P0, PT, R0, 0x3, PT ;  /* 0x000000030000780c */ /* 0x000fda0003f05270 */
[----:B------:R-:W-:Y:S05]  /*15b0*/  @!P0 BRA `(.L_x_19) ;  /* 0x0000000000048947 */ /* 0x000fea0003800000 */
[----:B------:R-:W-:Y:S01]  /*15c0*/  BPT.TRAP 0x1 ;  /* 0x000000040000795c */ /* 0x000fe20000300000 */
.L_x_19:
[----:B------:R-:W2:Y:S01]  /*15d0*/  S2UR UR5, SR_CgaCtaId ;  /* 0x00000000000579c3 */ /* 0x000ea20000008800 */
[----:B------:R-:W-:Y:S01]  /*15e0*/  UMOV UR4, 0x400 ;  /* 0x0000040000047882 */ /* 0x000fe20000000000 */
[----:B------:R-:W-:Y:S02]  /*15f0*/  IMAD.U32 R0, RZ, RZ, UR38 ;  /* 0x00000026ff007e24 */ /* 0x000fe4000f8e00ff */
[----:B------:R-:W-:-:S03]  /*1600*/  IMAD.U32 R3, RZ, RZ, UR39 ;  /* 0x00000027ff037e24 */ /* 0x000fc6000f8e00ff */
[----:B------:R-:W-:Y:S01]  /*1610*/  SHF.L.U32 R0, R0, 0x1f, RZ ;  /* 0x0000001f00007819 */ /* 0x000fe200000006ff */
[----:B--2---:R-:W-:-:S06]  /*1620*/  ULEA UR4, UR5, UR4, 0x18 ;  /* 0x0000000405047291 */ /* 0x004fcc000f8ec03f */
[----:B------:R-:W-:-:S04]  /*1630*/  IMAD.U32 R6, RZ, RZ, UR4 ;  /* 0x00000004ff067e24 */ /* 0x000fc8000f8e00ff */
[----:B------:R-:W-:-:S04]  /*1640*/  IMAD R3, R3, 0x8, R6 ;  /* 0x0000000803037824 */ /* 0x000fc800078e0206 */
[----:B------:R2:W3:Y:S01]  /*1650*/  SYNCS.PHASECHK.TRANS64.TRYWAIT P1, [R3+URZ], R0 ;  /* 0x00000000030075a7 */ /* 0x0004e2000802017f */
[----:B------:R-:W-:Y:S05]  /*1660*/  @!P0 BRA `(.L_x_20) ;  /* 0x0000000000048947 */ /* 0x000fea0003800000 */
[----:B------:R-:W-:Y:S01]  /*1670*/  BPT.TRAP 0x1 ;  /* 0x000000040000795c */ /* 0x000fe20000300000 */
.L_x_20:
[----:B---3--:R-:W-:Y:S05]  /*1680*/  @P1 BRA `(.L_x_21) ;  /* 0x0000000000081947 */ /* 0x008fea0003800000 */
[----:B------:R-:W3:Y:S02]  /*1690*/  SYNCS.PHASECHK.TRANS64.TRYWAIT P1, [R3+URZ], R0 ;  /* 0x00000000030075a7 */ /* 0x000ee4000802017f */
[----:B---3--:R-:W-:Y:S05]  /*16a0*/  @!P1 BRA `(.L_x_22) ;  /* 0x0000009000489947 */ /* 0x008fea0003800000 */
.L_x_21:
[----:B------:R-:W-:-:S04]  /*16b0*/  UISETP.LT.AND UP0, UPT, UR40, 0x1, UPT ;  /* 0x000000012800788c */ /* 0x000fc8000bf01270 */
[----:B------:R-:W-:-:S06]  /*16c0*/  USEL UR4, UR40, 0x1, UP0 ;  /* 0x0000000128047887 */ /* 0x000fcc0008000000 */
[----:B--23--:R-:W-:Y:S01]  /*16d0*/  IMAD.U32 R0, RZ, RZ, UR4 ;  /* 0x00000004ff007e24 */ /* 0x00cfe2000f8e00ff */
[----:B------:R-:W-:Y:S05]  /*16e0*/  WARPSYNC.ALL ;  /* 0x0000000000007948 */ /* 0x000fea0003800000 */
[----:B------:R-:W-:-:S04]  /*16f0*/  IADD3 R0, -R0, UR40, RZ ;  /* 0x0000002800007c10 */ /* 0x000fc8000fffe1ff */
[----:B------:R-:W-:Y:S02]  /*1700*/  ISETP.GE.AND P1, PT, R0, 0x1, PT ;  /* 0x000000010000780c */ /* 0x000fe40003f26270 */
[----:B------:R-:W-:Y:S01]  /*1710*/  R2UR UR4, R6 ;  /* 0x00000000060472ca */ /* 0x000fe200000e0000 */
[----:B------:R-:W-:Y:S01]  /*1720*/  WARPGROUP.ARRIVE ;  /* 0x00000000000079c5 */ /* 0x000fe20000000000 */
[----:B------:R-:W-:Y:S01]  /*1730*/  UMOV UR5, 0xc0000010 ;  /* 0xc000001000057882 */ /* 0x000fe20000000000 */
[----:B------:R-:W-:-:S10]  /*1740*/  UMOV UR7, 0xc0000010 ;  /* 0xc000001000077882 */ /* 0x000fd40000000000 */
[----:B------:R-:W-:-:S04]  /*1750*/  UIADD3 UR4, UR4, 0x24200, URZ ;  /* 0x0002420004047890 */ /* 0x000fc8000fffe03f */
[----:B------:R-:W-:-:S04]  /*1760*/  USHF.R.U32.HI UR4, URZ, 0x4, UR4 ;  /* 0x000000043f047899 */ /* 0x000fc80008011604 */
[----:B------:R-:W-:-:S04]  /*1770*/  ULOP3.LUT UR4, UR4, 0x3fff, URZ, 0xc0, !UPT ;  /* 0x00003fff04047892 */ /* 0x000fc8000f8ec03f */
[----:B------:R-:W-:Y:S02]  /*1780*/  ULOP3.LUT UR9, UR4, 0x10000, URZ, 0xfc, !UPT ;  /* 0x0001000004097892 */ /* 0x000fe4000f8efc3f */
[----:B------:R-:W-:Y:S02]  /*1790*/  ULEA UR4, UR39, UR41, 0x9 ;  /* 0x0000002927047291 */ /* 0x000fe4000f8e483f */
[----:B------:R-:W-:-:S09]  /*17a0*/  ULEA UR6, UR39, UR9, 0x8 ;  /* 0x0000000927067291 */ /* 0x000fd2000f8e403f */
[----:B------:R-:W-:Y:S01]  /*17b0*/  IGMMA.64x128x32.S8.S8 R88, gdesc[UR4], RZ, !UPT, gsb0 ;  /* 0x03600000045879f1 */ /* 0x000fe2000c0410ff */
[----:B------:R-:W-:Y:S01]  /*17c0*/  UIADD3 UR4, UR4, 0x100, URZ ;  /* 0x0000010004047890 */ /* 0x000fe2000fffe03f */
[----:B------:R-:W-:Y:S01]  /*17d0*/  UMOV UR5, 0xc0000010 ;  /* 0xc000001000057882 */ /* 0x000fe20000000000 */
[----:B------:R-:W-:Y:S02]  /*17e0*/  WARPGROUP.DEPBAR.LE gsb0, 0x0 ;  /* 0x00008000000079c5 */ /* 0x000fe40000010000 */
[----:B------:R-:W-:-:S06]  /*17f0*/  WARPGROUP.ARRIVE ;  /* 0x00000000000079c5 */ /* 0x000fcc0000000000 */
[----:B------:R-:W-:Y:S03]  /*1800*/  IGMMA.64x128x32.S8.S8 R24, gdesc[UR4], RZ, !UPT, gsb0 ;  /* 0x03600000041879f1 */ /* 0x000fe6000c0410ff */
[----:B------:R-:W-:Y:S02]  /*1810*/  WARPGROUP.DEPBAR.LE gsb0, 0x0 ;  /* 0x00008000000079c5 */ /* 0x000fe40000010000 */
[----:B------:R-:W-:Y:S05]  /*1820*/  @!P1 BRA `(.L_x_23) ;  /* 0x0000000000dc9947 */ /* 0x000fea0003800000 */
[----:B------:R-:W-:Y:S02]  /*1830*/  UIADD3 UR4, UR39, 0x1, URZ ;  /* 0x0000000127047890 */ /* 0x000fe4000fffe03f */
[----:B------:R-:W-:Y:S02]  /*1840*/  IMAD.U32 R3, RZ, RZ, UR39 ;  /* 0x00000027ff037e24 */ /* 0x000fe4000f8e00ff */
[----:B------:R-:W-:-:S04]  /*1850*/  UISETP.NE.AND UP0, UPT, UR4, 0x12, UPT ;  /* 0x000000120400788c */ /* 0x000fc8000bf05270 */
[----:B------:R-:W-:Y:S02]  /*1860*/  USEL UR5, URZ, 0x1, UP0 ;  /* 0x000000013f057887 */ /* 0x000fe40008000000 */
[----:B------:R-:W-:Y:S02]  /*1870*/  USEL UR8, UR4, URZ, UP0 ;  /* 0x0000003f04087287 */ /* 0x000fe40008000000 */
[----:B------:R-:W-:-:S06]  /*1880*/  ULOP3.LUT UR5, UR38, UR5, URZ, 0x3c, !UPT ;  /* 0x0000000526057292 */ /* 0x000fcc000f8e3c3f */
[----:B------:R-:W-:-:S07]  /*1890*/  IMAD.U32 R7, RZ, RZ, UR5 ;  /* 0x00000005ff077e24 */ /* 0x000fce000f8e00ff */
.L_x_30:
[----:B------:R-:W-:Y:S05]  /*18a0*/  @!P0 BRA `(.L_x_24) ;  /* 0x0000000000048947 */ /* 0x000fea0003800000 */
[----:B------:R-:W-:Y:S01]  /*18b0*/  BPT.TRAP 0x1 ;  /* 0x000000040000795c */ /* 0x000fe20000300000 */
.L_x_24:
[----:B------:R-:W2:Y:S01]  /*18c0*/  S2UR UR5, SR_CgaCtaId ;  /* 0x00000000000579c3 */ /* 0x000ea20000008800 */
[----:B------:R-:W-:Y:S01]  /*18d0*/  UMOV UR4, 0x400 ;  /* 0x0000040000047882 */ /* 0x000fe20000000000 */
[----:B01----:R-:W-:Y:S01]  /*18e0*/  IMAD.U32 R5, RZ, RZ, UR8 ;  /* 0x00000008ff057e24 */ /* 0x003fe2000f8e00ff */
[----:B------:R-:W-:Y:S01]  /*18f0*/  SHF.L.U32 R4, R7, 0x1f, RZ ;  /* 0x0000001f07047819 */ /* 0x000fe200000006ff */
[----:B--2---:R-:W-:-:S06]  /*1900*/  ULEA UR4, UR5, UR4, 0x18 ;  /* 0x0000000405047291 */ /* 0x004fcc000f8ec03f */
[----:B------:R-:W-:-:S04]  /*1910*/  IMAD.U32 R6, RZ, RZ, UR4 ;  /* 0x00000004ff067e24 */ /* 0x000fc8000f8e00ff */
[----:B------:R-:W-:-:S04]  /*1920*/  IMAD R5, R5, 0x8, R6 ;  /* 0x0000000805057824 */ /* 0x000fc800078e0206 */
[----:B------:R0:W1:Y:S01]  /*1930*/  SYNCS.PHASECHK.TRANS64.TRYWAIT P1, [R5+URZ], R4 ;  /* 0x00000004050075a7 */ /* 0x000062000802017f */
[----:B------:R-:W-:Y:S05]  /*1940*/  @!P0 BRA `(.L_x_25) ;  /* 0x0000000000048947 */ /* 0x000fea0003800000 */
[----:B------:R-:W-:Y:S01]  /*1950*/  BPT.TRAP 0x1 ;  /* 0x000000040000795c */ /* 0x000fe20000300000 */
.L_x_25:
[----:B-1----:R-:W-:Y:S05]  /*1960*/  @P1 BRA `(.L_x_26) ;  /* 0x0000000000081947 */ /* 0x002fea0003800000 */
[----:B------:R-:W1:Y:S02]  /*1970*/  SYNCS.PHASECHK.TRANS64.TRYWAIT P1, [R5+URZ], R4 ;  /* 0x00000004050075a7 */ /* 0x000e64000802017f */
[----:B-1----:R-:W-:Y:S05]  /*1980*/  @!P1 BRA `(.L_x_27) ;  /* 0x0000008c00a49947 */ /* 0x002fea0003800000 */
.L_x_26:
[----:B------:R-:W-:Y:S01]  /*1990*/  ULEA UR4, UR8, UR41, 0x9 ;  /* 0x0000002908047291 */ /* 0x000fe2000f8e483f */
[----:B------:R-:W-:Y:S01]  /*19a0*/  WARPGROUP.ARRIVE ;  /* 0x00000000000079c5 */ /* 0x000fe20000000000 */
[----:B------:R-:W-:Y:S01]  /*19b0*/  ULEA UR6, UR8, UR9, 0x8 ;  /* 0x0000000908067291 */ /* 0x000fe2000f8e403f */
[----:B------:R-:W-:Y:S01]  /*19c0*/  UMOV UR5, 0xc0000010 ;  /* 0xc000001000057882 */ /* 0x000fe20000000000 */
[----:B------:R-:W-:-:S07]  /*19d0*/  UMOV UR7, 0xc0000010 ;  /* 0xc000001000077882 */ /* 0x000fce0000000000 */
[----:B------:R-:W-:Y:S01]  /*19e0*/  IGMMA.64x128x32.S8.S8 R88, gdesc[UR4], R88, gsb0 ;  /* 0x03600000045879f1 */ /* 0x000fe20008041058 */
[----:B------:R-:W-:Y:S01]  /*19f0*/  UIADD3 UR4, UR4, 0x100, URZ ;  /* 0x0000010004047890 */ /* 0x000fe2000fffe03f */
[----:B------:R-:W-:Y:S01]  /*1a00*/  UMOV UR5, 0xc0000010 ;  /* 0xc000001000057882 */ /* 0x000fe20000000000 */
[----:B------:R-:W-:Y:S02]  /*1a10*/  WARPGROUP.DEPBAR.LE gsb0, 0x0 ;  /* 0x00008000000079c5 */ /* 0x000fe40000010000 */
[----:B------:R-:W-:-:S06]  /*1a20*/  WARPGROUP.ARRIVE ;  /* 0x00000000000079c5 */ /* 0x000fcc0000000000 */
[----:B------:R-:W-:Y:S03]  /*1a30*/  IGMMA.64x128x32.S8.S8 R24, gdesc[UR4], R24, gsb0 ;  /* 0x03600000041879f1 */ /* 0x000fe60008041018 */
[----:B------:R-:W-:Y:S02]  /*1a40*/  WARPGROUP.DEPBAR.LE gsb0, 0x0 ;  /* 0x00008000000079c5 */ /* 0x000fe40000010000 */
[----:B------:R-:W-:Y:S05]  /*1a50*/  @!P0 BRA `(.L_x_28) ;  /* 0x0000000000048947 */ /* 0x000fea0003800000 */
[----:B------:R-:W-:Y:S01]  /*1a60*/  BPT.TRAP 0x1 ;  /* 0x000000040000795c */ /* 0x000fe20000300000 */
.L_x_28:
[----:B------:R-:W-:-:S13]  /*1a70*/  ISETP.NE.AND P1, PT, R157, RZ, PT ;  /* 0x000000ff9d00720c */ /* 0x000fda0003f25270 */
[----:B01----:R-:W-:-:S04]  /*1a80*/  @P1 IMAD R4, R3, 0x8, R6 ;  /* 0x0000000803041824 */ /* 0x003fc800078e0206 */
[----:B------:R-:W-:-:S05]  /*1a90*/  @P1 VIADD R4, R4, 0x90 ;  /* 0x0000009004041836 */ /* 0x000fca0000000000 */
[----:B------:R-:W-:-:S04]  /*1aa0*/  @P1 PRMT R4, R23, 0x654, R4 ;  /* 0x0000065417041816 */ /* 0x000fc80000000004 */
[----:B------:R0:W-:Y:S01]  /*1ab0*/  @P1 SYNCS.ARRIVE.TRANS64.RED.A1T0 RZ, [R4+URZ], RZ ;  /* 0x000000ff04ff19a7 */ /* 0x0001e2000810043f */
[----:B------:R-:W-:-:S13]  /*1ac0*/  ISETP.GT.U32.AND P1, PT, R19, 0x1, PT ;  /* 0x000000011300780c */ /* 0x000fda0003f24070 */
[----:B0-----:R-:W-:Y:S05]  /*1ad0*/  @P1 BRA `(.L_x_29) ;  /* 0x0000000000041947 */ /* 0x001fea0003800000 */
[----:B------:R-:W-:Y:S01]  /*1ae0*/  BPT.TRAP 0x1 ;  /* 0x000000040000795c */ /* 0x000fe20000300000 */
.L_x_29:
[----:B------:R-:W-:Y:S01]  /*1af0*/  UIADD3 UR8, UR8, 0x1, URZ ;  /* 0x0000000108087890 */ /* 0x000fe2000fffe03f */
[C---:B------:R-:W-:Y:S01]  /*1b00*/  ISETP.GT.AND P2, PT, R0.reuse, 0x1, PT ;  /* 0x000000010000780c */ /* 0x040fe20003f44270 */
[----:B------:R-:W-:Y:S02]  /*1b10*/  VIADD R3, R3, 0x1 ;  /* 0x0000000103037836 */ /* 0x000fe40000000000 */
[----:B------:R-:W-:Y:S01]  /*1b20*/  UISETP.NE.AND UP0, UPT, UR8, 0x12, UPT ;  /* 0x000000120800788c */ /* 0x000fe2000bf05270 */
[----:B------:R-:W-:Y:S02]  /*1b30*/  VIADD R0, R0, 0xffffffff ;  /* 0xffffffff00007836 */ /* 0x000fe40000000000 */
[C---:B------:R-:W-:Y:S01]  /*1b40*/  ISETP.NE.AND P1, PT, R3.reuse, 0x12, PT ;  /* 0x000000120300780c */ /* 0x040fe20003f25270 */
[----:B------:R-:W-:Y:S02]  /*1b50*/  USEL UR4, URZ, 0x1, UP0 ;  /* 0x000000013f047887 */ /* 0x000fe40008000000 */
[----:B------:R-:W-:Y:S01]  /*1b60*/  USEL UR8, UR8, URZ, UP0 ;  /* 0x0000003f08087287 */ /* 0x000fe20008000000 */
[----:B------:R-:W-:-:S03]  /*1b70*/  SEL R3, R3, RZ, P1 ;  /* 0x000000ff03037207 */ /* 0x000fc60000800000 */
[----:B------:R-:W-:Y:S01]  /*1b80*/  LOP3.LUT R7, R7, UR4, RZ, 0x3c, !PT ;  /* 0x0000000407077c12 */ /* 0x000fe2000f8e3cff */
[----:B------:R-:W-:Y:S07]  /*1b90*/  @P2 BRA `(.L_x_30) ;  /* 0xfffffffc00402947 */ /* 0x000fee000383ffff */
.L_x_23:
[----:B------:R-:W2:Y:S02]  /*1ba0*/  LDC R0, c[0x0][0x28c] ;  /* 0x0000a300ff007b82 */ /* 0x000ea40000000800 */
[----:B--2---:R-:W-:-:S13]  /*1bb0*/  ISETP.GE.AND P1, PT, R0, 0x1, PT ;  /* 0x000000010000780c */ /* 0x004fda0003f26270 */
[----:B------:R-:W-:Y:S05]  /*1bc0*/  @!P1 BRA `(.L_x_31) ;  /* 0x0000000000509947 */ /* 0x000fea0003800000 */
[----:B------:R-:W-:Y:S05]  /*1bd0*/  @!P0 BRA `(.L_x_32) ;  /* 0x0000000000048947 */ /* 0x000fea0003800000 */
[----:B------:R-:W-:Y:S01]  /*1be0*/  BPT.TRAP 0x1 ;  /* 0x000000040000795c */ /* 0x000fe20000300000 */
.L_x_32:
[----:B------:R-:W-:Y:S01]  /*1bf0*/  ISETP.NE.AND P1, PT, R157, RZ, PT ;  /* 0x000000ff9d00720c */ /* 0x000fe20003f25270 */
[----:B------:R-:W-:Y:S01]  /*1c00*/  BSSY B0, `(.L_x_33) ;  /* 0x000000e000007945 */ /* 0x000fe20003800000 */
[----:B------:R-:W-:-:S11]  /*1c10*/  ISETP.GT.U32.AND P0, PT, R19, 0x1, PT ;  /* 0x000000011300780c */ /* 0x000fd60003f04070 */
[----:B------:R-:W-:Y:S05]  /*1c20*/  @!P1 BRA `(.L_x_34) ;  /* 0x00000000002c9947 */ /* 0x000fea0003800000 */
[----:B------:R-:W-:-:S04]  /*1c30*/  UISETP.LT.AND UP0, UPT, UR40, 0x1, UPT ;  /* 0x000000012800788c */ /* 0x000fc8000bf01270 */
[----:B------:R-:W-:-:S04]  /*1c40*/  USEL UR6, UR40, 0x1, UP0 ;  /* 0x0000000128067887 */ /* 0x000fc80008000000 */
[----:B------:R-:W-:-:S04]  /*1c50*/  UIADD3 UR6, UR39, UR40, -UR6 ;  /* 0x0000002827067290 */ /* 0x000fc8000fffe806 */
[----:B------:R-:W-:-:S04]  /*1c60*/  UIMAD.WIDE.U32 UR4, UR6, 0x38e38e39, URZ ;  /* 0x38e38e39060478a5 */ /* 0x000fc8000f8e003f */
[----:B------:R-:W-:-:S04]  /*1c70*/  USHF.R.U32.HI UR4, URZ, 0x2, UR5 ;  /* 0x000000023f047899 */ /* 0x000fc80008011605 */
[----:B------:R-:W-:-:S06]  /*1c80*/  UIMAD UR6, UR4, -0x12, UR6 ;  /* 0xffffffee040678a4 */ /* 0x000fcc000f8e0206 */
[----:B------:R-:W-:-:S04]  /*1c90*/  IMAD.U32 R3, RZ, RZ, UR6 ;  /* 0x00000006ff037e24 */ /* 0x000fc8000f8e00ff */
[----:B------:R-:W-:-:S04]  /*1ca0*/  IMAD R0, R3, 0x8, R6 ;  /* 0x0000000803007824 */ /* 0x000fc800078e0206 */
[----:B------:R-:W-:-:S05]  /*1cb0*/  VIADD R0, R0, 0x90 ;  /* 0x0000009000007836 */ /* 0x000fca0000000000 */
[----:B------:R-:W-:-:S04]  /*1cc0*/  PRMT R0, R23, 0x654, R0 ;  /* 0x0000065417007816 */ /* 0x000fc80000000000 */
[----:B------:R2:W-:Y:S03]  /*1cd0*/  SYNCS.ARRIVE.TRANS64.RED.A1T0 RZ, [R0+URZ], RZ ;  /* 0x000000ff00ff79a7 */ /* 0x0005e6000810043f */
.L_x_34:
[----:B------:R-:W-:Y:S05]  /*1ce0*/  BSYNC B0 ;  /* 0x0000000000007941 */ /* 0x000fea0003800000 */
.L_x_33:
[----:B------:R-:W-:Y:S05]  /*1cf0*/  @P0 BRA `(.L_x_31) ;  /* 0x0000000000040947 */ /* 0x000fea0003800000 */
[----:B------:R-:W-:Y:S01]  /*1d00*/  BPT.TRAP 0x1 ;  /* 0x000000040000795c */ /* 0x000fe20000300000 */
.L_x_31:
[----:B------:R-:W3:Y:S01]  /*1d10*/  LDC R6, c[0x0][0x288] ;  /* 0x0000a200ff067b82 */ /* 0x000ee20000000800 */
[--C-:B--2---:R-:W-:Y:S01]  /*1d20*/  SHF.R.U32.HI R0, RZ, 0x2, R18.reuse ;  /* 0x00000002ff007819 */ /* 0x104fe20000011612 */
[----:B------:R-:W-:Y:S01]  /*1d30*/  IMAD.SHL.U32 R9, R152, 0x80, RZ ;  /* 0x0000008098097824 */ /* 0x000fe200078e00ff */
[----:B01----:R-:W-:Y:S01]  /*1d40*/  SHF.R.U32.HI R5, RZ, 0x7, R18 ;  /* 0x00000007ff057819 */ /* 0x003fe20000011612 */
[----:B------:R-:W-:Y:S01]  /*1d50*/  UIADD3 UR39, UR40, UR39, URZ ;  /* 0x0000002728277290 */ /* 0x000fe2000fffe03f */
[C---:B------:R-:W-:Y:S01]  /*1d60*/  LOP3.LUT R4, R18.reuse, 0x60, RZ, 0xc0, !PT ;  /* 0x0000006012047812 */ /* 0x040fe200078ec0ff */
[----:B------:R-:W-:Y:S01]  /*1d70*/  IMAD.SHL.U32 R20, R18, 0x2, RZ ;  /* 0x0000000212147824 */ /* 0x000fe200078e00ff */
[----:B------:R-:W-:Y:S01]  /*1d80*/  LOP3.LUT R3, R0, 0x7, RZ, 0xc0, !PT ;  /* 0x0000000700037812 */ /* 0x000fe200078ec0ff */
[----:B------:R-:W-:Y:S01]  /*1d90*/  UISETP.GT.U32.AND UP0, UPT, UR39, 0x11, UPT ;  /* 0x000000112700788c */ /* 0x000fe2000bf04070 */
[----:B------:R-:W-:Y:S01]  /*1da0*/  LOP3.LUT R0, R5, 0x1, RZ, 0xc0, !PT ;  /* 0x0000000105007812 */ /* 0x000fe200078ec0ff */
[----:B------:R-:W-:Y:S01]  /*1db0*/  ULDC UR7, c[0x0][0x284] ;  /* 0x0000a10000077ab9 */ /* 0x000fe20000000800 */
[----:B------:R-:W-:Y:S01]  /*1dc0*/  SHF.R.U32.HI R8, RZ, 0x1, R4 ;  /* 0x00000001ff087819 */ /* 0x000fe20000011604 */
[----:B------:R-:W-:Y:S01]  /*1dd0*/  UISETP.LT.U32.AND UP0, UPT, UR40, 0x12, UP0 ;  /* 0x000000122800788c */ /* 0x000fe20008701070 */
[----:B------:R-:W-:Y:S01]  /*1de0*/  SHF.R.S32.HI R152, RZ, 0x1f, R22 ;  /* 0x0000001fff987819 */ /* 0x000fe20000011416 */
[----:B------:R-:W-:Y:S01]  /*1df0*/  IMAD.SHL.U32 R10, R0, 0x40, RZ ;  /* 0x00000040000a7824 */ /* 0x000fe200078e00ff */
[--C-:B------:R-:W-:Y:S01]  /*1e00*/  IADD3 R5, RZ, -R8, -R3.reuse ;  /* 0x80000008ff057210 */ /* 0x100fe20007ffe803 */
[----:B------:R-:W-:Y:S01]  /*1e10*/  UISETP.GE.U32.AND UP1, UPT, UR40, 0x12, UPT ;  /* 0x000000122800788c */ /* 0x000fe2000bf26070 */
[----:B------:R-:W-:Y:S01]  /*1e20*/  LOP3.LUT R20, R9, 0x6, R20, 0xf8, !PT ;  /* 0x0000000609147812 */ /* 0x000fe200078ef814 */
[----:B------:R-:W-:Y:S01]  /*1e30*/  ULDC.64 UR8, c[0x0][0x5d0] ;  /* 0x0001740000087ab9 */ /* 0x000fe20000000a00 */
[----:B------:R-:W-:Y:S01]  /*1e40*/  LOP3.LUT R165, R10, 0x40, R3, 0xe2, !PT ;  /* 0x000000400aa57812 */ /* 0x000fe200078ee203 */
[----:B------:R-:W-:Y:S01]  /*1e50*/  IMAD R3, R0, -0x40, R5 ;  /* 0xffffffc000037824 */ /* 0x000fe200078e0205 */
[----:B------:R-:W-:Y:S01]  /*1e60*/  LOP3.LUT R4, R18, 0x3, RZ, 0xc0, !PT ;  /* 0x0000000312047812 */ /* 0x000fe200078ec0ff */
[----:B------:R-:W-:Y:S01]  /*1e70*/  IMAD.SHL.U32 R0, R153, 0x100, RZ ;  /* 0x0000010099007824 */ /* 0x000fe200078e00ff */
[----:B------:R-:W-:Y:S01]  /*1e80*/  UIMAD.WIDE.U32 UR4, UR39, 0x38e38e39, URZ ;  /* 0x38e38e39270478a5 */ /* 0x000fe2000f8e003f */
[----:B---3--:R-:W-:Y:S01]  /*1e90*/  ISETP.GE.AND P0, PT, R9, R6, PT ;  /* 0x000000060900720c */ /* 0x008fe20003f06270 */
[----:B------:R-:W-:Y:S01]  /*1ea0*/  USEL UR6, URZ, 0x1, !UP0 ;  /* 0x000000013f067887 */ /* 0x000fe2000c000000 */
[----:B------:R-:W-:Y:S01]  /*1eb0*/  IMAD R7, R152, UR8, RZ ;  /* 0x0000000898077c24 */ /* 0x000fe2000f8e02ff */
[----:B------:R-:W-:Y:S01]  /*1ec0*/  SHF.R.S32.HI R21, RZ, 0x1f, R20 ;  /* 0x0000001fff157819 */ /* 0x000fe20000011414 */
[----:B------:R-:W-:Y:S01]  /*1ed0*/  USHF.R.U32.HI UR4, URZ, 0x2, UR5 ;  /* 0x000000023f047899 */ /* 0x000fe20008011605 */
[----:B------:R-:W-:Y:S01]  /*1ee0*/  ISETP.GE.OR P0, PT, R0, UR7, P0 ;  /* 0x0000000700007c0c */ /* 0x000fe20008706670 */
[----:B------:R-:W-:Y:S01]  /*1ef0*/  ULOP3.LUT UR38, UR38, UR6, URZ, 0x3c, !UPT ;  /* 0x0000000626267292 */ /* 0x000fe2000f8e3c3f */
[----:B------:R-:W-:Y:S01]  /*1f00*/  IMAD R164, R4, -0x2, R6 ;  /* 0xfffffffe04a47824 */ /* 0x000fe200078e0206 */
[----:B------:R-:W-:Y:S01]  /*1f10*/  UIMAD UR39, UR4, -0x12, UR39 ;  /* 0xffffffee042778a4 */ /* 0x000fe2000f8e0227 */
[----:B------:R-:W-:Y:S01]  /*1f20*/  IMAD.WIDE R4, R153, 0x100, RZ ;  /* 0x0000010099047825 */ /* 0x000fe200078e02ff */
[----:B------:R-:W-:Y:S01]  /*1f30*/  @UP1 ULOP3.LUT UR38, UR38, 0x1, UR4, 0x78, !UPT ;  /* 0x0000000126261892 */ /* 0x000fe2000f8e7804 */
[----:B------:R-:W-:-:S02]  /*1f40*/  IADD3 R3, -R0, UR7, R3 ;  /* 0x0000000700037c10 */ /* 0x000fc4000fffe103 */
[----:B------:R-:W-:Y:S01]  /*1f50*/  IMAD R11, R22, UR9, R7 ;  /* 0x00000009160b7c24 */ /* 0x000fe2000f8e0207 */
[----:B------:R-:W-:Y:S01]  /*1f60*/  LOP3.LUT R165, R4, R165, R8, 0xfe, !PT ;  /* 0x000000a504a57212 */ /* 0x000fe200078efe08 */
[----:B------:R-:W-:-:S04]  /*1f70*/  IMAD.WIDE.U32 R6, R22, UR8, R20 ;  /* 0x0000000816067c25 */ /* 0x000fc8000f8e0014 */
[----:B------:R-:W-:Y:S02]  /*1f80*/  IMAD.IADD R7, R7, 0x1, R11 ;  /* 0x0000000107077824 */ /* 0x000fe400078e020b */
[----:B------:R-:W-:Y:S02]  /*1f90*/  IMAD.IADD R164, R164, 0x1, -R9 ;  /* 0x00000001a4a47824 */ /* 0x000fe400078e0a09 */
[----:B------:R-:W-:Y:S01]  /*1fa0*/  IMAD.MOV.U32 R0, RZ, RZ, -0x1 ;  /* 0xffffffffff007424 */ /* 0x000fe200078e00ff */
[----:B------:R-:W-:Y:S06]  /*1fb0*/  @P0 BRA `(.L_x_35) ;  /* 0x0000006000f40947 */ /* 0x000fec0003800000 */
[----:B------:R-:W0:Y:S01]  /*1fc0*/  LDC.64 R14, c[0x0][0x5c8] ;  /* 0x00017200ff0e7b82 */ /* 0x000e220000000a00 */
[----:B------:R-:W-:Y:S01]  /*1fd0*/  ULDC.64 UR4, c[0x0][0x5c0] ;  /* 0x0001700000047ab9 */ /* 0x000fe20000000a00 */
[----:B------:R-:W-:Y:S01]  /*1fe0*/  BSSY B0, `(.L_x_35) ;  /* 0x000063a000007945 */ /* 0x000fe20003800000 */
[-C--:B0-----:R-:W-:Y:S01]  /*1ff0*/  IMAD R8, R5, R14.reuse, RZ ;  /* 0x0000000e05087224 */ /* 0x081fe200078e02ff */
[----:B------:R-:W-:Y:S01]  /*2000*/  SHF.L.U64.HI R11, R14, 0x3, R15 ;  /* 0x000000030e0b7819 */ /* 0x000fe2000001020f */
[----:B------:R-:W-:-:S04]  /*2010*/  IMAD.WIDE.U32 R6, R165, R14, R6 ;  /* 0x0000000ea5067225 */ /* 0x000fc800078e0006 */
[----:B------:R-:W-:Y:S01]  /*2020*/  IMAD R9, R165, R15, R8 ;  /* 0x0000000fa5097224 */ /* 0x000fe200078e0208 */
[----:B------:R-:W-:-:S03]  /*2030*/  IADD3 R158, P0, R6, UR4, RZ ;  /* 0x00000004069e7c10 */ /* 0x000fc6000ff1e0ff */
[----:B------:R-:W-:Y:S01]  /*2040*/  IMAD.IADD R7, R7, 0x1, R9 ;  /* 0x0000000107077824 */ /* 0x000fe200078e0209 */
[C---:B------:R-:W-:Y:S01]  /*2050*/  LEA R6, P2, R14.reuse, R158, 0x7 ;  /* 0x0000009e0e067211 */ /* 0x040fe200078438ff */
[----:B------:R-:W-:-:S03]  /*2060*/  IMAD.SHL.U32 R9, R14, 0x8, RZ ;  /* 0x000000080e097824 */ /* 0x000fc600078e00ff */
[----:B------:R-:W-:Y:S02]  /*2070*/  IADD3.X R159, R7, UR5, RZ, P0, !PT ;  /* 0x00000005079f7c10 */ /* 0x000fe400087fe4ff */
[----:B-----5:R-:W-:Y:S02]  /*2080*/  ISETP.NE.AND P0, PT, R155, RZ, PT ;  /* 0x000000ff9b00720c */ /* 0x020fe40003f05270 */
[----:B------:R-:W-:Y:S02]  /*2090*/  LEA.HI.X R7, R14, R159, R15, 0x7, P2 ;  /* 0x0000009f0e077211 */ /* 0x000fe400010f3c0f */
[C---:B------:R-:W-:Y:S02]  /*20a0*/  IADD3 R12, P1, R9.reuse, R158, RZ ;  /* 0x0000009e090c7210 */ /* 0x040fe40007f3e0ff */
[----:B------:R-:W-:-:S03]  /*20b0*/  IADD3 R8, P2, R9, R6, RZ ;  /* 0x0000000609087210 */ /* 0x000fc60007f5e0ff */
[C---:B------:R-:W-:Y:S02]  /*20c0*/  IMAD.X R13, R11.reuse, 0x1, R159, P1 ;  /* 0x000000010b0d7824 */ /* 0x040fe400008e069f */
[----:B------:R-:W-:Y:S02]  /*20d0*/  IMAD.X R9, R11, 0x1, R7, P2 ;  /* 0x000000010b097824 */ /* 0x000fe400010e0607 */
[----:B------:R-:W-:Y:S06]  /*20e0*/  @!P0 BRA `(.L_x_36) ;  /* 0x0000004800948947 */ /* 0x000fec0003800000 */
[----:B------:R-:W0:Y:S01]  /*20f0*/  LDC.64 R14, c[0x0][0x5b0] ;  /* 0x00016c00ff0e7b82 */ /* 0x000e220000000a00 */
[----:B------:R-:W-:Y:S01]  /*2100*/  ULDC.64 UR4, c[0x0][0x5b8] ;  /* 0x00016e0000047ab9 */ /* 0x000fe20000000a00 */
[----:B------:R-:W-:Y:S01]  /*2110*/  ISETP.GE.AND P1, PT, R3, 0x1, PT ;  /* 0x000000010300780c */ /* 0x000fe20003f26270 */
[----:B------:R-:W-:Y:S01]  /*2120*/  IMAD R153, R152, UR4, RZ ;  /* 0x0000000498997c24 */ /* 0x000fe2000f8e02ff */
[----:B------:R-:W-:Y:S01]  /*2130*/  BSSY B1, `(.L_x_37) ;  /* 0x000000e000017945 */ /* 0x000fe20003800000 */
[----:B------:R-:W-:Y:S01]  /*2140*/  IMAD.WIDE.U32 R20, R22, UR4, R20 ;  /* 0x0000000416147c25 */ /* 0x000fe2000f8e0014 */
[----:B------:R-:W-:Y:S02]  /*2150*/  ISETP.LT.OR P2, PT, R164, 0x1, !P1 ;  /* 0x00000001a400780c */ /* 0x000fe40004f41670 */
[----:B------:R-:W1:Y:S01]  /*2160*/  LDC.64 R10, c[0x0][0x5a8] ;  /* 0x00016a00ff0a7b82 */ /* 0x000e620000000a00 */
[----:B------:R-:W-:Y:S02]  /*2170*/  IMAD R153, R22, UR5, R153 ;  /* 0x0000000516997c24 */ /* 0x000fe4000f8e0299 */
[----:B------:R-:W-:-:S02]  /*2180*/  IMAD.MOV.U32 R152, RZ, RZ, R20 ;  /* 0x000000ffff987224 */ /* 0x000fc400078e0014 */
[----:B------:R-:W-:Y:S02]  /*2190*/  IMAD.IADD R153, R21, 0x1, R153 ;  /* 0x0000000115997824 */ /* 0x000fe400078e0299 */
[-C--:B0-----:R-:W-:Y:S02]  /*21a0*/  IMAD R22, R5, R14.reuse, RZ ;  /* 0x0000000e05167224 */ /* 0x081fe400078e02ff */
[----:B------:R-:W-:-:S04]  /*21b0*/  IMAD.WIDE.U32 R160, R165, R14, R152 ;  /* 0x0000000ea5a07225 */ /* 0x000fc800078e0098 */
[----:B------:R-:W-:Y:S01]  /*21c0*/  IMAD R173, R165, R15, R22 ;  /* 0x0000000fa5ad7224 */ /* 0x000fe200078e0216 */
[----:B-1----:R-:W-:-:S04]  /*21d0*/  IADD3 R162, P0, R160, R10, RZ ;  /* 0x0000000aa0a27210 */ /* 0x002fc80007f1e0ff */
[----:B------:R-:W-:Y:S01]  /*21e0*/  IADD3.X R163, R11, R161, R173, P0, !PT ;  /* 0x000000a10ba37210 */ /* 0x000fe200007fe4ad */
[----:B------:R-:W-:Y:S08]  /*21f0*/  @P2 BRA `(.L_x_38) ;  /* 0x0000000000042947 */ /* 0x000ff00003800000 */
[----:B------:R0:W5:Y:S02]  /*2200*/  LDG.E.U8 R156, desc[UR36][R162.64] ;  /* 0x00000024a29c7981 */ /* 0x000164000c1e1100 */
.L_x_38:
[----:B------:R-:W-:Y:S05]  /*2210*/  BSYNC B1 ;  /* 0x0000000000017941 */ /* 0x000fea0003800000 */
.L_x_37:
[----:B-----5:R-:W-:Y:S01]  /*2220*/  LOP3.LUT R22, R156, 0xffff, RZ, 0xc0, !PT ;  /* 0x0000ffff9c167812 */ /* 0x020fe200078ec0ff */
[C---:B------:R-:W-:Y:S01]  /*2230*/  IMAD.SHL.U32 R160, R14.reuse, 0x8, RZ ;  /* 0x000000080ea07824 */ /* 0x040fe200078e00ff */
[----:B------:R-:W-:Y:S01]  /*2240*/  SHF.L.U64.HI R161, R14, 0x3, R15 ;  /* 0x000000030ea17819 */ /* 0x000fe2000001020f */
[----:B------:R-:W-:Y:S01]  /*2250*/  BSSY B1, `(.L_x_39) ;  /* 0x000000e000017945 */ /* 0x000fe20003800000 */
[----:B------:R-:W-:Y:S02]  /*2260*/  PRMT R22, R22, 0x8880, RZ ;  /* 0x0000888016167816 */ /* 0x000fe400000000ff */
[----:B------:R-:W-:Y:S01]  /*2270*/  ISETP.GE.AND P0, PT, R3, 0x9, PT ;  /* 0x000000090300780c */ /* 0x000fe20003f06270 */
[----:B------:R-:W-:-:S04]  /*2280*/  IMAD.WIDE.U32 R168, R165, R14, R160 ;  /* 0x0000000ea5a87225 */ /* 0x000fc800078e00a0 */
[----:B------:R-:W-:-:S04]  /*2290*/  IMAD R167, R22, R155, RZ ;  /* 0x0000009b16a77224 */ /* 0x000fc800078e02ff */
[----:B------:R-:W-:Y:S01]  /*22a0*/  @!P2 IMAD R171, R88, R154, R167 ;  /* 0x0000009a58aba224 */ /* 0x000fe200078e02a7 */
[----:B------:R-:W-:Y:S01]  /*22b0*/  IADD3 R88, P3, P4, R20, R10, R168 ;  /* 0x0000000a14587210 */ /* 0x000fe20007c7e0a8 */
[----:B------:R-:W-:-:S03]  /*22c0*/  IMAD.IADD R168, R173, 0x1, R169 ;  /* 0x00000001ada87824 */ /* 0x000fc600078e02a9 */
[----:B------:R1:W-:Y:S01]  /*22d0*/  @!P2 STG.E.U8 desc[UR36][R158.64], R171 ;  /* 0x000000ab9e00a986 */ /* 0x0003e2000c101124 */
[----:B------:R-:W-:-:S13]  /*22e0*/  ISETP.LT.OR P2, PT, R164, 0x2, !P1 ;  /* 0x00000002a400780c */ /* 0x000fda0004f41670 */
[----:B-1----:R-:W-:Y:S05]  /*22f0*/  @P2 BRA `(.L_x_40) ;  /* 0x00000000000c2947 */ /* 0x002fea0003800000 */
[----:B------:R-:W2:Y:S02]  /*2300*/  LDG.E.U8 R156, desc[UR36][R162.64+0x1] ;  /* 0x00000124a29c7981 */ /* 0x000ea4000c1e1100 */
[----:B--2---:R-:W-:-:S05]  /*2310*/  PRMT R22, R156, 0x8880, RZ ;  /* 0x000088809c167816 */ /* 0x004fca00000000ff */
[----:B------:R-:W-:-:S07]  /*2320*/  IMAD R167, R22, R155, RZ ;  /* 0x0000009b16a77224 */ /* 0x000fce00078e02ff */
.L_x_40:
[----:B------:R-:W-:Y:S05]  /*2330*/  BSYNC B1 ;  /* 0x0000000000017941 */ /* 0x000fea0003800000 */
.L_x_39:
[----:B------:R-:W-:Y:S01]  /*2340*/  @!P2 IMAD R169, R89, R154, R167 ;  /* 0x0000009a59a9a224 */ /* 0x000fe200078e02a7 */
[----:B------:R-:W-:Y:S01]  /*2350*/  IADD3.X R89, R153, R11, R168, P3, P4 ;  /* 0x0000000b99597210 */ /* 0x000fe20001fe84a8 */
[----:B------:R-:W-:Y:S01]  /*2360*/  BSSY B1, `(.L_x_41) ;  /* 0x0000009000017945 */ /* 0x000fe20003800000 */
[C---:B------:R-:W-:Y:S02]  /*2370*/  ISETP.LT.OR P3, PT, R164.reuse, 0x1, !P0 ;  /* 0x00000001a400780c */ /* 0x040fe40004761670 */
[----:B------:R1:W-:Y:S01]  /*2380*/  @!P2 STG.E.U8 desc[UR36][R158.64+0x1], R169 ;  /* 0x000001a99e00a986 */ /* 0x0003e2000c101124 */
[C---:B------:R-:W-:Y:S02]  /*2390*/  ISETP.LT.OR P2, PT, R164.reuse, 0x2, !P0 ;  /* 0x00000002a400780c */ /* 0x040fe40004741670 */
[----:B------:R-:W-:-:S08]  /*23a0*/  ISETP.LT.OR P4, PT, R164, 0x9, !P1 ;  /* 0x00000009a400780c */ /* 0x000fd00004f81670 */
[----:B------:R-:W-:Y:S05]  /*23b0*/  @P3 BRA `(.L_x_42) ;  /* 0x00000000000c3947 */ /* 0x000fea0003800000 */
[----:B------:R-:W2:Y:S02]  /*23c0*/  LDG.E.U8 R156, desc[UR36][R88.64] ;  /* 0x00000024589c7981 */ /* 0x000ea4000c1e1100 */
[----:B--2---:R-:W-:-:S05]  /*23d0*/  PRMT R22, R156, 0x8880, RZ ;  /* 0x000088809c167816 */ /* 0x004fca00000000ff */
[----:B------:R-:W-:-:S07]  /*23e0*/  IMAD R167, R22, R155, RZ ;  /* 0x0000009b16a77224 */ /* 0x000fce00078e02ff */
.L_x_42:
[----:B------:R-:W-:Y:S05]  /*23f0*/  BSYNC B1 ;  /* 0x0000000000017941 */ /* 0x000fea0003800000 */
.L_x_41:
[----:B-1----:R-:W-:Y:S01]  /*2400*/  @!P3 IMAD R169, R90, R154, R167 ;  /* 0x0000009a5aa9b224 */ /* 0x002fe200078e02a7 */
[----:B------:R-:W-:Y:S04]  /*2410*/  BSSY B1, `(.L_x_43) ;  /* 0x0000006000017945 */ /* 0x000fe80003800000 */
[----:B------:R1:W-:Y:S01]  /*2420*/  @!P3 STG.E.U8 desc[UR36][R12.64], R169 ;  /* 0x000000a90c00b986 */ /* 0x0003e2000c101124 */
[----:B------:R-:W-:Y:S05]  /*2430*/  @P2 BRA `(.L_x_44) ;  /* 0x00000000000c2947 */ /* 0x000fea0003800000 */
[----:B------:R-:W2:Y:S02]  /*2440*/  LDG.E.U8 R156, desc[UR36][R88.64+0x1] ;  /* 0x00000124589c7981 */ /* 0x000ea4000c1e1100 */
[----:B--2---:R-:W-:-:S05]  /*2450*/  PRMT R22, R156, 0x8880, RZ ;  /* 0x000088809c167816 */ /* 0x004fca00000000ff */
[----:B------:R-:W-:-:S07]  /*2460*/  IMAD R167, R22, R155, RZ ;  /* 0x0000009b16a77224 */ /* 0x000fce00078e02ff */
.L_x_44:
[----:B------:R-:W-:Y:S05]  /*2470*/  BSYNC B1 ;  /* 0x0000000000017941 */ /* 0x000fea0003800000 */
.L_x_43:
[----:B------:R-:W-:Y:S01]  /*2480*/  @!P2 IMAD R91, R91, R154, R167 ;  /* 0x0000009a5b5ba224 */ /* 0x000fe200078e02a7 */
[----:B------:R-:W-:Y:S04]  /*2490*/  BSSY B1, `(.L_x_45) ;  /* 0x0000006000017945 */ /* 0x000fe80003800000 */
[----:B------:R2:W-:Y:S01]  /*24a0*/  @!P2 STG.E.U8 desc[UR36][R12.64+0x1], R91 ;  /* 0x0000015b0c00a986 */ /* 0x0005e2000c101124 */
[----:B------:R-:W-:Y:S05]  /*24b0*/  @P4 BRA `(.L_x_46) ;  /* 0x00000000000c4947 */ /* 0x000fea0003800000 */
[----:B------:R-:W3:Y:S02]  /*24c0*/  LDG.E.U8 R156, desc[UR36][R162.64+0x8] ;  /* 0x00000824a29c7981 */ /* 0x000ee4000c1e1100 */
[----:B---3--:R-:W-:-:S05]  /*24d0*/  PRMT R22, R156, 0x8880, RZ ;  /* 0x000088809c167816 */ /* 0x008fca00000000ff */
[----:B------:R-:W-:-:S07]  /*24e0*/  IMAD R167, R22, R155, RZ ;  /* 0x0000009b16a77224 */ /* 0x000fce00078e02ff */
.L_x_46:
[----:B------:R-:W-:Y:S05]  /*24f0*/  BSYNC B1 ;  /* 0x0000000000017941 */ /* 0x000fea0003800000 */
.L_x_45:
[----:B------:R-:W-:Y:S01]  /*2500*/  ISETP.LT.OR P2, PT, R164, 0xa, !P1 ;  /* 0x0000000aa400780c */ /* 0x000fe20004f41670 */
[----:B--2---:R-:W-:Y:S01]  /*2510*/  @!P4 IMAD R91, R92, R154, R167 ;  /* 0x0000009a5c5bc224 */ /* 0x004fe200078e02a7 */
[----:B------:R-:W-:Y:S01]  /*2520*/  BSSY B1, `(.L_x_47) ;  /* 0x0000008000017945 */ /* 0x000fe20003800000 */
[----:B------:R-:W-:-:S03]  /*2530*/  ISETP.LT.OR P3, PT, R164, 0x9, !P0 ;  /* 0x00000009a400780c */ /* 0x000fc60004761670 */
[----:B------:R2:W-:Y:S01]  /*2540*/  @!P4 STG.E.U8 desc[UR36][R158.64+0x8], R91 ;  /* 0x0000085b9e00c986 */ /* 0x0005e2000c101124 */
[----:B------:R-:W-:-:S06]  /*2550*/  ISETP.LT.OR P4, PT, R164, 0xa, !P0 ;  /* 0x0000000aa400780c */ /* 0x000fcc0004781670 */
[----:B------:R-:W-:Y:S07]  /*2560*/  @P2 BRA `(.L_x_48) ;  /* 0x00000000000c2947 */ /* 0x000fee0003800000 */
[----:B------:R-:W3:Y:S02]  /*2570*/  LDG.E.U8 R156, desc[UR36][R162.64+0x9] ;  /* 0x00000924a29c7981 */ /* 0x000ee4000c1e1100 */
[----:B---3--:R-:W-:-:S05]  /*2580*/  PRMT R22, R156, 0x8880, RZ ;  /* 0x000088809c167816 */ /* 0x008fca00000000ff */
[----:B------:R-:W-:-:S07]  /*2590*/  IMAD R167, R22, R155, RZ ;  /* 0x0000009b16a77224 */ /* 0x000fce00078e02ff */
.L_x_48:
[----:B------:R-:W-:Y:S05]  /*25a0*/  BSYNC B1 ;  /* 0x0000000000017941 */ /* 0x000fea0003800000 */
.L_x_47:
[----:B------:R-:W-:Y:S01]  /*25b0*/  @!P2 IMAD R93, R93, R154, R167 ;  /* 0x0000009a5d5da224 */ /* 0x000fe200078e02a7 */
[----:B------:R-:W-:Y:S04]  /*25c0*/  BSSY B1, `(.L_x_49) ;  /* 0x0000006000017945 */ /* 0x000fe80003800000 */
[----:B------:R3:W-:Y:S01]  /*25d0*/  @!P2 STG.E.U8 desc[UR36][R158.64+0x9], R93 ;  /* 0x0000095d9e00a986 */ /* 0x0007e2000c101124 */
[----:B------:R-:W-:Y:S05]  /*25e0*/  @P3 BRA `(.L_x_50) ;  /* 0x00000000000c3947 */ /* 0x000fea0003800000 */
[----:B------:R-:W4:Y:S02]  /*25f0*/  LDG.E.U8 R156, desc[UR36][R88.64+0x8] ;  /* 0x00000824589c7981 */ /* 0x000f24000c1e1100 */
[----:B----4-:R-:W-:-:S05]  /*2600*/  PRMT R22, R156, 0x8880, RZ ;  /* 0x000088809c167816 */ /* 0x010fca00000000ff */
[----:B------:R-:W-:-:S07]  /*2610*/  IMAD R167, R22, R155, RZ ;  /* 0x0000009b16a77224 */ /* 0x000fce00078e02ff */
.L_x_50:
[----:B------:R-:W-:Y:S05]  /*2620*/  BSYNC B1 ;  /* 0x0000000000017941 */ /* 0x000fea0003800000 */
.L_x_49:
[----:B--2---:R-:W-:Y:S01]  /*2630*/  @!P3 IMAD R91, R94, R154, R167 ;  /* 0x0000009a5e5bb224 */ /* 0x004fe200078e02a7 */
[----:B------:R-:W-:Y:S04]  /*2640*/  BSSY B1, `(.L_x_51) ;  /* 0x0000006000017945 */ /* 0x000fe80003800000 */
[----:B------:R2:W-:Y:S01]  /*2650*/  @!P3 STG.E.U8 desc[UR36][R12.64+0x8], R91 ;  /* 0x0000085b0c00b986 */ /* 0x0005e2000c101124 */
[----:B------:R-:W-:Y:S05]  /*2660*/  @P4 BRA `(.L_x_52) ;  /* 0x00000000000c4947 */ /* 0x000fea0003800000 */
[----:B------:R-:W4:Y:S02]  /*2670*/  LDG.E.U8 R156, desc[UR36][R88.64+0x9] ;  /* 0x00000924589c7981 */ /* 0x000f24000c1e1100 */
[----:B----4-:R-:W-:-:S05]  /*2680*/  PRMT R22, R156, 0x8880, RZ ;  /* 0x000088809c167816 */ /* 0x010fca00000000ff */
[----:B------:R-:W-:-:S07]  /*2690*/  IMAD R167, R22, R155, RZ ;  /* 0x0000009b16a77224 */ /* 0x000fce00078e02ff */
.L_x_52:
[----:B------:R-:W-:Y:S05]  /*26a0*/  BSYNC B1 ;  /* 0x0000000000017941 */ /* 0x000fea0003800000 */
.L_x_51:
[C---:B------:R-:W-:Y:S01]  /*26b0*/  ISETP.LT.OR P2, PT, R164.reuse, 0x11, !P1 ;  /* 0x00000011a400780c */ /* 0x040fe20004f41670 */
[----:B------:R-:W-:Y:S01]  /*26c0*/  @!P4 IMAD R95, R95, R154, R167 ;  /* 0x0000009a5f5fc224 */ /* 0x000fe200078e02a7 */
[----:B------:R-:W-:Y:S01]  /*26d0*/  BSSY B1, `(.L_x_53) ;  /* 0x0000008000017945 */ /* 0x000fe20003800000 */
[----:B------:R-:W-:-:S03]  /*26e0*/  ISETP.LT.OR P3, PT, R164, 0x12, !P1 ;  /* 0x00000012a400780c */ /* 0x000fc60004f61670 */
[----:B------:R4:W-:Y:S01]  /*26f0*/  @!P4 STG.E.U8 desc[UR36][R12.64+0x9], R95 ;  /* 0x0000095f0c00c986 */ /* 0x0009e2000c101124 */
[----:B------:R-:W-:-:S06]  /*2700*/  ISETP.LT.OR P4, PT, R164, 0x11, !P0 ;  /* 0x00000011a400780c */ /* 0x000fcc0004781670 */
[----:B------:R-:W-:Y:S07]  /*2710*/  @P2 BRA `(.L_x_54) ;  /* 0x00000000000c2947 */ /* 0x000fee0003800000 */
[----:B------:R-:W5:Y:S02]  /*2720*/  LDG.E.U8 R156, desc[UR36][R162.64+0x10] ;  /* 0x00001024a29c7981 */ /* 0x000f64000c1e1100 */
[----:B-----5:R-:W-:-:S05]  /*2730*/  PRMT R22, R156, 0x8880, RZ ;  /* 0x000088809c167816 */ /* 0x020fca00000000ff */
[----:B------:R-:W-:-:S07]  /*2740*/  IMAD R167, R22, R155, RZ ;  /* 0x0000009b16a77224 */ /* 0x000fce00078e02ff */
.L_x_54:
[----:B------:R-:W-:Y:S05]  /*2750*/  BSYNC B1 ;  /* 0x0000000000017941 */ /* 0x000fea0003800000 */
.L_x_53:
[----:B--2---:R-:W-:Y:S01]  /*2760*/  @!P2 IMAD R91, R96, R154, R167 ;  /* 0x0000009a605ba224 */ /* 0x004fe200078e02a7 */
[----:B------:R-:W-:Y:S04]  /*2770*/  BSSY B1, `(.L_x_55) ;  /* 0x0000006000017945 */ /* 0x000fe80003800000 */
[----:B------:R2:W-:Y:S01]  /*2780*/  @!P2 STG.E.U8 desc[UR36][R158.64+0x10], R91 ;  /* 0x0000105b9e00a986 */ /* 0x0005e2000c101124 */
[----:B------:R-:W-:Y:S05]  /*2790*/  @P3 BRA `(.L_x_56) ;  /* 0x00000000000c3947 */ /* 0x000fea0003800000 */
[----:B------:R-:W5:Y:S02]  /*27a0*/  LDG.E.U8 R156, desc[UR36][R162.64+0x11] ;  /* 0x00001124a29c7981 */ /* 0x000f64000c1e1100 */
[----:B-----5:R-:W-:-:S05]  /*27b0*/  PRMT R22, R156, 0x8880, RZ ;  /* 0x000088809c167816 */ /* 0x020fca00000000ff */
[----:B------:R-:W-:-:S07]  /*27c0*/  IMAD R167, R22, R155, RZ ;  /* 0x0000009b16a77224 */ /* 0x000fce00078e02ff */
.L_x_56:
[----:B------:R-:W-:Y:S05]  /*27d0*/  BSYNC B1 ;  /* 0x0000000000017941 */ /* 0x000fea0003800000 */
.L_x_55:
[----:B------:R-:W-:Y:S01]  /*27e0*/  @!P3 IMAD R97, R97, R154, R167 ;  /* 0x0000009a6161b224 */ /* 0x000fe200078e02a7 */
[----:B------:R-:W-:Y:S04]  /*27f0*/  BSSY B1, `(.L_x_57) ;  /* 0x0000006000017945 */ /* 0x000fe80003800000 */
[----:B------:R0:W-:Y:S01]  /*2800*/  @!P3 STG.E.U8 desc[UR36][R158.64+0x11], R97 ;  /* 0x000011619e00b986 */ /* 0x0001e2000c101124 */
[----:B------:R-:W-:Y:S05]  /*2810*/  @P4 BRA `(.L_x_58) ;  /* 0x00000000000c4947 */ /* 0x000fea0003800000 */
[----:B------:R-:W5:Y:S02]  /*2820*/  LDG.E.U8 R156, desc[UR36][R88.64+0x10] ;  /* 0x00001024589c7981 */ /* 0x000f64000c1e1100 */
[----:B-----5:R-:W-:-:S05]  /*2830*/  PRMT R22, R156, 0x8880, RZ ;  /* 0x000088809c167816 */ /* 0x020fca00000000ff */
[----:B------:R-:W-:-:S07]  /*2840*/  IMAD R167, R22, R155, RZ ;  /* 0x0000009b16a77224 */ /* 0x000fce00078e02ff */
.L_x_58:
[----:B------:R-:W-:Y:S05]  /*2850*/  BSYNC B1 ;  /* 0x0000000000017941 */ /* 0x000fea0003800000 */
.L_x_57:
[----:B------:R-:W-:Y:S01]  /*2860*/  ISETP.LT.OR P2, PT, R164, 0x12, !P0 ;  /* 0x00000012a400780c */ /* 0x000fe20004741670 */
[----:B--2---:R-:W-:Y:S01]  /*2870*/  @!P4 IMAD R91, R98, R154, R167 ;  /* 0x0000009a625bc224 */ /* 0x004fe200078e02a7 */
        /* <DEDUP_REMOVED lines=8> */
.L_x_60:
[----:B------:R-:W-:Y:S05]  /*2900*/  BSYNC B1 ;  /* 0x0000000000017941 */ /* 0x000fea0003800000 */
.L_x_59:
[----:B------:R-:W-:Y:S01]  /*2910*/  @!P2 IMAD R99, R99, R154, R167 ;  /* 0x0000009a6363a224 */ /* 0x000fe200078e02a7 */
[----:B------:R-:W-:Y:S04]  /*2920*/  BSSY B1, `(.L_x_61) ;  /* 0x0000006000017945 */ /* 0x000fe80003800000 */
[----:B------:R0:W-:Y:S01]  /*2930*/  @!P2 STG.E.U8 desc[UR36][R12.64+0x11], R99 ;  /* 0x000011630c00a986 */ /* 0x0001e2000c101124 */
[----:B------:R-:W-:Y:S05]  /*2940*/  @P3 BRA `(.L_x_62) ;  /* 0x00000000000c3947 */ /* 0x000fea0003800000 */
[----:B------:R-:W5:Y:S02]  /*2950*/  LDG.E.U8 R156, desc[UR36][R162.64+0x18] ;  /* 0x00001824a29c7981 */ /* 0x000f64000c1e1100 */
[----:B-----5:R-:W-:-:S05]  /*2960*/  PRMT R22, R156, 0x8880, RZ ;  /* 0x000088809c167816 */ /* 0x020fca00000000ff */
[----:B------:R-:W-:-:S07]  /*2970*/  IMAD R167, R22, R155, RZ ;  /* 0x0000009b16a77224 */ /* 0x000fce00078e02ff */
.L_x_62:
[----:B------:R-:W-:Y:S05]  /*2980*/  BSYNC B1 ;  /* 0x0000000000017941 */ /* 0x000fea0003800000 */
.L_x_61:
[----:B--2---:R-:W-:Y:S01]  /*2990*/  @!P3 IMAD R91, R100, R154, R167 ;  /* 0x0000009a645bb224 */ /* 0x004fe200078e02a7 */
[----:B------:R-:W-:Y:S04]  /*29a0*/  BSSY B1, `(.L_x_63) ;  /* 0x0000006000017945 */ /* 0x000fe80003800000 */
[----:B------:R2:W-:Y:S01]  /*29b0*/  @!P3 STG.E.U8 desc[UR36][R158.64+0x18], R91 ;  /* 0x0000185b9e00b986 */ /* 0x0005e2000c101124 */
[----:B------:R-:W-:Y:S05]  /*29c0*/  @P4 BRA `(.L_x_64) ;  /* 0x00000000000c4947 */ /* 0x000fea0003800000 */
[----:B------:R-:W5:Y:S02]  /*29d0*/  LDG.E.U8 R156, desc[UR36][R162.64+0x19] ;  /* 0x00001924a29c7981 */ /* 0x000f64000c1e1100 */
[----:B-----5:R-:W-:-:S05]  /*29e0*/  PRMT R22, R156, 0x8880, RZ ;  /* 0x000088809c167816 */ /* 0x020fca00000000ff */
[----:B------:R-:W-:-:S07]  /*29f0*/  IMAD R167, R22, R155, RZ ;  /* 0x0000009b16a77224 */ /* 0x000fce00078e02ff */
.L_x_64:
[----:B------:R-:W-:Y:S05]  /*2a00*/  BSYNC B1 ;  /* 0x0000000000017941 */ /* 0x000fea0003800000 */
.L_x_63:
        /* <DEDUP_REMOVED lines=10> */
.L_x_66:
[----:B------:R-:W-:Y:S05]  /*2ab0*/  BSYNC B1 ;  /* 0x0000000000017941 */ /* 0x000fea0003800000 */
.L_x_65:
[----:B--2---:R-:W-:Y:S01]  /*2ac0*/  @!P2 IMAD R91, R102, R154, R167 ;  /* 0x0000009a665ba224 */ /* 0x004fe200078e02a7 */
[----:B------:R-:W-:Y:S04]  /*2ad0*/  BSSY B1, `(.L_x_67) ;  /* 0x0000006000017945 */ /* 0x000fe80003800000 */
[----:B------:R2:W-:Y:S01]  /*2ae0*/  @!P2 STG.E.U8 desc[UR36][R12.64+0x18], R91 ;  /* 0x0000185b0c00a986 */ /* 0x0005e2000c101124 */
[----:B------:R-:W-:Y:S05]  /*2af0*/  @P3 BRA `(.L_x_68) ;  /* 0x00000000000c3947 */ /* 0x000fea0003800000 */
[----:B------:R-:W5:Y:S02]  /*2b00*/  LDG.E.U8 R156, desc[UR36][R88.64+0x19] ;  /* 0x00001924589c7981 */ /* 0x000f64000c1e1100 */
[----:B-----5:R-:W-:-:S05]  /*2b10*/  PRMT R22, R156, 0x8880, RZ ;  /* 0x000088809c167816 */ /* 0x020fca00000000ff */
[----:B------:R-:W-:-:S07]  /*2b20*/  IMAD R167, R22, R155, RZ ;  /* 0x0000009b16a77224 */ /* 0x000fce00078e02ff */
.L_x_68:
[----:B------:R-:W-:Y:S05]  /*2b30*/  BSYNC B1 ;  /* 0x0000000000017941 */ /* 0x000fea0003800000 */
.L_x_67:
[----:B------:R-:W-:Y:S01]  /*2b40*/  @!P3 IMAD R103, R103, R154, R167 ;  /* 0x0000009a6767b224 */ /* 0x000fe200078e02a7 */
[----:B------:R-:W-:Y:S04]  /*2b50*/  BSSY B1, `(.L_x_69) ;  /* 0x0000006000017945 */ /* 0x000fe80003800000 */
[----:B------:R0:W-:Y:S01]  /*2b60*/  @!P3 STG.E.U8 desc[UR36][R12.64+0x19], R103 ;  /* 0x000019670c00b986 */ /* 0x0001e2000c101124 */
[----:B------:R-:W-:Y:S05]  /*2b70*/  @P4 BRA `(.L_x_70) ;  /* 0x00000000000c4947 */ /* 0x000fea0003800000 */
[----:B------:R-:W5:Y:S02]  /*2b80*/  LDG.E.U8 R156, desc[UR36][R162.64+0x20] ;  /* 0x00002024a29c7981 */ /* 0x000f64000c1e1100 */
[----:B-----5:R-:W-:-:S05]  /*2b90*/  PRMT R22, R156, 0x8880, RZ ;  /* 0x000088809c167816 */ /* 0x020fca00000000ff */
[----:B------:R-:W-:-:S07]  /*2ba0*/  IMAD R167, R22, R155, RZ ;  /* 0x0000009b16a77224 */ /* 0x000fce00078e02ff */
.L_x_70:
[----:B------:R-:W-:Y:S05]  /*2bb0*/  BSYNC B1 ;  /* 0x0000000000017941 */ /* 0x000fea0003800000 */
.L_x_69:
        /* <DEDUP_REMOVED lines=10> */
.L_x_72:
[----:B------:R-:W-:Y:S05]  /*2c60*/  BSYNC B1 ;  /* 0x0000000000017941 */ /* 0x000fea0003800000 */
.L_x_71:
[----:B------:R-:W-:Y:S01]  /*2c70*/  @!P2 IMAD R105, R105, R154, R167 ;  /* 0x0000009a6969a224 */ /* 0x000fe200078e02a7 */
[----:B------:R-:W-:Y:S04]  /*2c80*/  BSSY B1, `(.L_x_73) ;  /* 0x0000006000017945 */ /* 0x000fe80003800000 */
[----:B------:R0:W-:Y:S01]  /*2c90*/  @!P2 STG.E.U8 desc[UR36][R158.64+0x21], R105 ;  /* 0x000021699e00a986 */ /* 0x0001e2000c101124 */
[----:B------:R-:W-:Y:S05]  /*2ca0*/  @P3 BRA `(.L_x_74) ;  /* 0x00000000000c3947 */ /* 0x000fea0003800000 */
[----:B------:R-:W5:Y:S02]  /*2cb0*/  LDG.E.U8 R156, desc[UR36][R88.64+0x20] ;  /* 0x00002024589c7981 */ /* 0x000f64000c1e1100 */
[----:B-----5:R-:W-:-:S05]  /*2cc0*/  PRMT R22, R156, 0x8880, RZ ;  /* 0x000088809c167816 */ /* 0x020fca00000000ff */
[----:B------:R-:W-:-:S07]  /*2cd0*/  IMAD R167, R22, R155, RZ ;  /* 0x0000009b16a77224 */ /* 0x000fce00078e02ff */
.L_x_74:
[----:B------:R-:W-:Y:S05]  /*2ce0*/  BSYNC B1 ;  /* 0x0000000000017941 */ /* 0x000fea0003800000 */
.L_x_73:
[----:B--2---:R-:W-:Y:S01]  /*2cf0*/  @!P3 IMAD R91, R106, R154, R167 ;  /* 0x0000009a6a5bb224 */ /* 0x004fe200078e02a7 */
[----:B------:R-:W-:Y:S04]  /*2d00*/  BSSY B1, `(.L_x_75) ;  /* 0x0000006000017945 */ /* 0x000fe80003800000 */
[----:B------:R2:W-:Y:S01]  /*2d10*/  @!P3 STG.E.U8 desc[UR36][R12.64+0x20], R91 ;  /* 0x0000205b0c00b986 */ /* 0x0005e2000c101124 */
[----:B------:R-:W-:Y:S05]  /*2d20*/  @P4 BRA `(.L_x_76) ;  /* 0x00000000000c4947 */ /* 0x000fea0003800000 */
[----:B------:R-:W5:Y:S02]  /*2d30*/  LDG.E.U8 R156, desc[UR36][R88.64+0x21] ;  /* 0x00002124589c7981 */ /* 0x000f64000c1e1100 */
[----:B-----5:R-:W-:-:S05]  /*2d40*/  PRMT R22, R156, 0x8880, RZ ;  /* 0x000088809c167816 */ /* 0x020fca00000000ff */
[----:B------:R-:W-:-:S07]  /*2d50*/  IMAD R167, R22, R155, RZ ;  /* 0x0000009b16a77224 */ /* 0x000fce00078e02ff */
.L_x_76:
[----:B------:R-:W-:Y:S05]  /*2d60*/  BSYNC B1 ;  /* 0x0000000000017941 */ /* 0x000fea0003800000 */
.L_x_75:
        /* <DEDUP_REMOVED lines=10> */
.L_x_78:
[----:B------:R-:W-:Y:S05]  /*2e10*/  BSYNC B1 ;  /* 0x0000000000017941 */ /* 0x000fea0003800000 */
.L_x_77:
[----:B--2---:R-:W-:Y:S01]  /*2e20*/  @!P2 IMAD R91, R108, R154, R167 ;  /* 0x0000009a6c5ba224 */ /* 0x004fe200078e02a7 */
[----:B------:R-:W-:Y:S04]  /*2e30*/  BSSY B1, `(.L_x_79) ;  /* 0x0000006000017945 */ /* 0x000fe80003800000 */
[----:B------:R2:W-:Y:S01]  /*2e40*/  @!P2 STG.E.U8 desc[UR36][R158.64+0x28], R91 ;  /* 0x0000285b9e00a986 */ /* 0x0005e2000c101124 */
[----:B------:R-:W-:Y:S05]  /*2e50*/  @P3 BRA `(.L_x_80) ;  /* 0x00000000000c3947 */ /* 0x000fea0003800000 */
[----:B------:R-:W5:Y:S02]  /*2e60*/  LDG.E.U8 R156, desc[UR36][R162.64+0x29] ;  /* 0x00002924a29c7981 */ /* 0x000f64000c1e1100 */
[----:B-----5:R-:W-:-:S05]  /*2e70*/  PRMT R22, R156, 0x8880, RZ ;  /* 0x000088809c167816 */ /* 0x020fca00000000ff */
[----:B------:R-:W-:-:S07]  /*2e80*/  IMAD R167, R22, R155, RZ ;  /* 0x0000009b16a77224 */ /* 0x000fce00078e02ff */
.L_x_80:
[----:B------:R-:W-:Y:S05]  /*2e90*/  BSYNC B1 ;  /* 0x0000000000017941 */ /* 0x000fea0003800000 */
.L_x_79:
[----:B------:R-:W-:Y:S01]  /*2ea0*/  @!P3 IMAD R109, R109, R154, R167 ;  /* 0x0000009a6d6db224 */ /* 0x000fe200078e02a7 */
[----:B------:R-:W-:Y:S04]  /*2eb0*/  BSSY B1, `(.L_x_81) ;  /* 0x0000006000017945 */ /* 0x000fe80003800000 */
[----:B------:R0:W-:Y:S01]  /*2ec0*/  @!P3 STG.E.U8 desc[UR36][R158.64+0x29], R109 ;  /* 0x0000296d9e00b986 */ /* 0x0001e2000c101124 */
[----:B------:R-:W-:Y:S05]  /*2ed0*/  @P4 BRA `(.L_x_82) ;  /* 0x00000000000c4947 */ /* 0x000fea0003800000 */
[----:B------:R-:W5:Y:S02]  /*2ee0*/  LDG.E.U8 R156, desc[UR36][R88.64+0x28] ;  /* 0x00002824589c7981 */ /* 0x000f64000c1e1100 */
[----:B-----5:R-:W-:-:S05]  /*2ef0*/  PRMT R22, R156, 0x8880, RZ ;  /* 0x000088809c167816 */ /* 0x020fca00000000ff */
[----:B------:R-:W-:-:S07]  /*2f00*/  IMAD R167, R22, R155, RZ ;  /* 0x0000009b16a77224 */ /* 0x000fce00078e02ff */
.L_x_82:
[----:B------:R-:W-:Y:S05]  /*2f10*/  BSYNC B1 ;  /* 0x0000000000017941 */ /* 0x000fea0003800000 */
.L_x_81:
        /* <DEDUP_REMOVED lines=10> */
.L_x_84:
[----:B------:R-:W-:Y:S05]  /*2fc0*/  BSYNC B1 ;  /* 0x0000000000017941 */ /* 0x000fea0003800000 */
.L_x_83:
[----:B------:R-:W-:Y:S01]  /*2fd0*/  @!P2 IMAD R111, R111, R154, R167 ;  /* 0x0000009a6f6fa224 */ /* 0x000fe200078e02a7 */
[----:B------:R-:W-:Y:S04]  /*2fe0*/  BSSY B1, `(.L_x_85) ;  /* 0x0000006000017945 */ /* 0x000fe80003800000 */
[----:B------:R0:W-:Y:S01]  /*2ff0*/  @!P2 STG.E.U8 desc[UR36][R12.64+0x29], R111 ;  /* 0x0000296f0c00a986 */ /* 0x0001e2000c101124 */
[----:B------:R-:W-:Y:S05]  /*3000*/  @P3 BRA `(.L_x_86) ;  /* 0x00000000000c3947 */ /* 0x000fea0003800000 */
[----:B------:R-:W5:Y:S02]  /*3010*/  LDG.E.U8 R156, desc[UR36][R162.64+0x30] ;  /* 0x00003024a29c7981 */ /* 0x000f64000c1e1100 */
[----:B-----5:R-:W-:-:S05]  /*3020*/  PRMT R22, R156, 0x8880, RZ ;  /* 0x000088809c167816 */ /* 0x020fca00000000ff */
[----:B------:R-:W-:-:S07]  /*3030*/  IMAD R167, R22, R155, RZ ;  /* 0x0000009b16a77224 */ /* 0x000fce00078e02ff */
.L_x_86:
[----:B------:R-:W-:Y:S05]  /*3040*/  BSYNC B1 ;  /* 0x0000000000017941 */ /* 0x000fea0003800000 */
.L_x_85:
[----:B--2---:R-:W-:Y:S01]  /*3050*/  @!P3 IMAD R91, R112, R154, R167 ;  /* 0x0000009a705bb224 */ /* 0x004fe200078e02a7 */
[----:B------:R-:W-:Y:S04]  /*3060*/  BSSY B1, `(.L_x_87) ;  /* 0x0000006000017945 */ /* 0x000fe80003800000 */
[----:B------:R2:W-:Y:S01]  /*3070*/  @!P3 STG.E.U8 desc[UR36][R158.64+0x30], R91 ;  /* 0x0000305b9e00b986 */ /* 0x0005e2000c101124 */
[----:B------:R-:W-:Y:S05]  /*3080*/  @P4 BRA `(.L_x_88) ;  /* 0x00000000000c4947 */ /* 0x000fea0003800000 */
[----:B------:R-:W5:Y:S02]  /*3090*/  LDG.E.U8 R156, desc[UR36][R162.64+0x31] ;  /* 0x00003124a29c7981 */ /* 0x000f64000c1e1100 */
[----:B-----5:R-:W-:-:S05]  /*30a0*/  PRMT R22, R156, 0x8880, RZ ;  /* 0x000088809c167816 */ /* 0x020fca00000000ff */
[----:B------:R-:W-:-:S07]  /*30b0*/  IMAD R167, R22, R155, RZ ;  /* 0x0000009b16a77224 */ /* 0x000fce00078e02ff */
.L_x_88:
[----:B------:R-:W-:Y:S05]  /*30c0*/  BSYNC B1 ;  /* 0x0000000000017941 */ /* 0x000fea0003800000 */
.L_x_87:
        /* <DEDUP_REMOVED lines=10> */
.L_x_90:
[----:B------:R-:W-:Y:S05]  /*3170*/  BSYNC B1 ;  /* 0x0000000000017941 */ /* 0x000fea0003800000 */
.L_x_89:
[----:B--2---:R-:W-:Y:S01]  /*3180*/  @!P2 IMAD R91, R114, R154, R167 ;  /* 0x0000009a725ba224 */ /* 0x004fe200078e02a7 */
[----:B------:R-:W-:Y:S04]  /*3190*/  BSSY B1, `(.L_x_91) ;  /* 0x0000006000017945 */ /* 0x000fe80003800000 */
[----:B------:R2:W-:Y:S01]  /*31a0*/  @!P2 STG.E.U8 desc[UR36][R12.64+0x30], R91 ;  /* 0x0000305b0c00a986 */ /* 0x0005e2000c101124 */
[----:B------:R-:W-:Y:S05]  /*31b0*/  @P3 BRA `(.L_x_92) ;  /* 0x00000000000c3947 */ /* 0x000fea0003800000 */
[----:B------:R-:W5:Y:S02]  /*31c0*/  LDG.E.U8 R156, desc[UR36][R88.64+0x31] ;  /* 0x00003124589c7981 */ /* 0x000f64000c1e1100 */
[----:B-----5:R-:W-:-:S05]  /*31d0*/  PRMT R22, R156, 0x8880, RZ ;  /* 0x000088809c167816 */ /* 0x020fca00000000ff */
[----:B------:R-:W-:-:S07]  /*31e0*/  IMAD R167, R22, R155, RZ ;  /* 0x0000009b16a77224 */ /* 0x000fce00078e02ff */
.L_x_92:
[----:B------:R-:W-:Y:S05]  /*31f0*/  BSYNC B1 ;  /* 0x0000000000017941 */ /* 0x000fea0003800000 */
.L_x_91:
[----:B------:R-:W-:Y:S01]  /*3200*/  @!P3 IMAD R115, R115, R154, R167 ;  /* 0x0000009a7373b224 */ /* 0x000fe200078e02a7 */
[----:B------:R-:W-:Y:S04]  /*3210*/  BSSY B1, `(.L_x_93) ;  /* 0x0000006000017945 */ /* 0x000fe80003800000 */
[----:B------:R0:W-:Y:S01]  /*3220*/  @!P3 STG.E.U8 desc[UR36][R12.64+0x31], R115 ;  /* 0x000031730c00b986 */ /* 0x0001e2000c101124 */
[----:B------:R-:W-:Y:S05]  /*3230*/  @P4 BRA `(.L_x_94) ;  /* 0x00000000000c4947 */ /* 0x000fea0003800000 */
[----:B------:R-:W5:Y:S02]  /*3240*/  LDG.E.U8 R156, desc[UR36][R162.64+0x38] ;  /* 0x00003824a29c7981 */ /* 0x000f64000c1e1100 */
[----:B-----5:R-:W-:-:S05]  /*3250*/  PRMT R22, R156, 0x8880, RZ ;  /* 0x000088809c167816 */ /* 0x020fca00000000ff */
[----:B------:R-:W-:-:S07]  /*3260*/  IMAD R167, R22, R155, RZ ;  /* 0x0000009b16a77224 */ /* 0x000fce00078e02ff */
.L_x_94:
[----:B------:R-:W-:Y:S05]  /*3270*/  BSYNC B1 ;  /* 0x0000000000017941 */ /* 0x000fea0003800000 */
.L_x_93:
        /* <DEDUP_REMOVED lines=10> */
.L_x_96:
[----:B------:R-:W-:Y:S05]  /*3320*/  BSYNC B1 ;  /* 0x0000000000017941 */ /* 0x000fea0003800000 */
.L_x_95:
[----:B------:R-:W-:Y:S01]  /*3330*/  @!P2 IMAD R117, R117, R154, R167 ;  /* 0x0000009a7575a224 */ /* 0x000fe200078e02a7 */
[----:B------:R-:W-:Y:S04]  /*3340*/  BSSY B1, `(.L_x_97) ;  /* 0x0000006000017945 */ /* 0x000fe80003800000 */
[----:B------:R0:W-:Y:S01]  /*3350*/  @!P2 STG.E.U8 desc[UR36][R158.64+0x39], R117 ;  /* 0x000039759e00a986 */ /* 0x0001e2000c101124 */
[----:B------:R-:W-:Y:S05]  /*3360*/  @P3 BRA `(.L_x_98) ;  /* 0x00000000000c3947 */ /* 0x000fea0003800000 */
[----:B------:R-:W5:Y:S02]  /*3370*/  LDG.E.U8 R156, desc[UR36][R88.64+0x38] ;  /* 0x00003824589c7981 */ /* 0x000f64000c1e1100 */
[----:B-----5:R-:W-:-:S05]  /*3380*/  PRMT R22, R156, 0x8880, RZ ;  /* 0x000088809c167816 */ /* 0x020fca00000000ff */
[----:B------:R-:W-:-:S07]  /*3390*/  IMAD R167, R22, R155, RZ ;  /* 0x0000009b16a77224 */ /* 0x000fce00078e02ff */
.L_x_98:
[----:B------:R-:W-:Y:S05]  /*33a0*/  BSYNC B1 ;  /* 0x0000000000017941 */ /* 0x000fea0003800000 */
.L_x_97:
[----:B--2---:R-:W-:Y:S01]  /*33b0*/  @!P3 IMAD R91, R118, R154, R167 ;  /* 0x0000009a765bb224 */ /* 0x004fe200078e02a7 */
[----:B------:R-:W-:Y:S04]  /*33c0*/  BSSY B1, `(.L_x_99) ;  /* 0x0000006000017945 */ /* 0x000fe80003800000 */
[----:B------:R2:W-:Y:S01]  /*33d0*/  @!P3 STG.E.U8 desc[UR36][R12.64+0x38], R91 ;  /* 0x0000385b0c00b986 */ /* 0x0005e2000c101124 */
[----:B------:R-:W-:Y:S05]  /*33e0*/  @P4 BRA `(.L_x_100) ;  /* 0x00000000000c4947 */ /* 0x000fea0003800000 */
[----:B------:R-:W5:Y:S02]  /*33f0*/  LDG.E.U8 R156, desc[UR36][R88.64+0x39] ;  /* 0x00003924589c7981 */ /* 0x000f64000c1e1100 */
[----:B-----5:R-:W-:-:S05]  /*3400*/  PRMT R22, R156, 0x8880, RZ ;  /* 0x000088809c167816 */ /* 0x020fca00000000ff */
[----:B------:R-:W-:-:S07]  /*3410*/  IMAD R167, R22, R155, RZ ;  /* 0x0000009b16a77224 */ /* 0x000fce00078e02ff */
.L_x_100:
[----:B------:R-:W-:Y:S05]  /*3420*/  BSYNC B1 ;  /* 0x0000000000017941 */ /* 0x000fea0003800000 */
.L_x_99:
        /* <DEDUP_REMOVED lines=10> */
.L_x_102:
[----:B------:R-:W-:Y:S05]  /*34d0*/  BSYNC B1 ;  /* 0x0000000000017941 */ /* 0x000fea0003800000 */
.L_x_101:
[----:B--2---:R-:W-:Y:S01]  /*34e0*/  @!P2 IMAD R91, R120, R154, R167 ;  /* 0x0000009a785ba224 */ /* 0x004fe200078e02a7 */
[----:B------:R-:W-:Y:S04]  /*34f0*/  BSSY B1, `(.L_x_103) ;  /* 0x0000006000017945 */ /* 0x000fe80003800000 */
[----:B------:R2:W-:Y:S01]  /*3500*/  @!P2 STG.E.U8 desc[UR36][R158.64+0x40], R91 ;  /* 0x0000405b9e00a986 */ /* 0x0005e2000c101124 */
[----:B------:R-:W-:Y:S05]  /*3510*/  @P3 BRA `(.L_x_104) ;  /* 0x00000000000c3947 */ /* 0x000fea0003800000 */
[----:B------:R-:W5:Y:S02]  /*3520*/  LDG.E.U8 R156, desc[UR36][R162.64+0x41] ;  /* 0x00004124a29c7981 */ /* 0x000f64000c1e1100 */
[----:B-----5:R-:W-:-:S05]  /*3530*/  PRMT R22, R156, 0x8880, RZ ;  /* 0x000088809c167816 */ /* 0x020fca00000000ff */
[----:B------:R-:W-:-:S07]  /*3540*/  IMAD R167, R22, R155, RZ ;  /* 0x0000009b16a77224 */ /* 0x000fce00078e02ff */
.L_x_104:
[----:B------:R-:W-:Y:S05]  /*3550*/  BSYNC B1 ;  /* 0x0000000000017941 */ /* 0x000fea0003800000 */
.L_x_103:
[----:B------:R-:W-:Y:S01]  /*3560*/  @!P3 IMAD R121, R121, R154, R167 ;  /* 0x0000009a7979b224 */ /* 0x000fe200078e02a7 */
[----:B------:R-:W-:Y:S04]  /*3570*/  BSSY B1, `(.L_x_105) ;  /* 0x0000006000017945 */ /* 0x000fe80003800000 */
[----:B------:R0:W-:Y:S01]  /*3580*/  @!P3 STG.E.U8 desc[UR36][R158.64+0x41], R121 ;  /* 0x000041799e00b986 */ /* 0x0001e2000c101124 */
[----:B------:R-:W-:Y:S05]  /*3590*/  @P4 BRA `(.L_x_106) ;  /* 0x00000000000c4947 */ /* 0x000fea0003800000 */
[----:B------:R-:W5:Y:S02]  /*35a0*/  LDG.E.U8 R156, desc[UR36][R88.64+0x40] ;  /* 0x00004024589c7981 */ /* 0x000f64000c1e1100 */
[----:B-----5:R-:W-:-:S05]  /*35b0*/  PRMT R22, R156, 0x8880, RZ ;  /* 0x000088809c167816 */ /* 0x020fca00000000ff */
[----:B------:R-:W-:-:S07]  /*35c0*/  IMAD R167, R22, R155, RZ ;  /* 0x0000009b16a77224 */ /* 0x000fce00078e02ff */
.L_x_106:
[----:B------:R-:W-:Y:S05]  /*35d0*/  BSYNC B1 ;  /* 0x0000000000017941 */ /* 0x000fea0003800000 */
.L_x_105:
        /* <DEDUP_REMOVED lines=10> */
.L_x_108:
[----:B------:R-:W-:Y:S05]  /*3680*/  BSYNC B1 ;  /* 0x0000000000017941 */ /* 0x000fea0003800000 */
.L_x_107:
[----:B------:R-:W-:Y:S01]  /*3690*/  @!P2 IMAD R123, R123, R154, R167 ;  /* 0x0000009a7b7ba224 */ /* 0x000fe200078e02a7 */
[----:B------:R-:W-:Y:S04]  /*36a0*/  BSSY B1, `(.L_x_109) ;  /* 0x0000006000017945 */ /* 0x000fe80003800000 */
[----:B------:R0:W-:Y:S01]  /*36b0*/  @!P2 STG.E.U8 desc[UR36][R12.64+0x41], R123 ;  /* 0x0000417b0c00a986 */ /* 0x0001e2000c101124 */
[----:B------:R-:W-:Y:S05]  /*36c0*/  @P3 BRA `(.L_x_110) ;  /* 0x00000000000c3947 */ /* 0x000fea0003800000 */
[----:B------:R-:W5:Y:S02]  /*36d0*/  LDG.E.U8 R156, desc[UR36][R162.64+0x48] ;  /* 0x00004824a29c7981 */ /* 0x000f64000c1e1100 */
[----:B-----5:R-:W-:-:S05]  /*36e0*/  PRMT R22, R156, 0x8880, RZ ;  /* 0x000088809c167816 */ /* 0x020fca00000000ff */
[----:B------:R-:W-:-:S07]  /*36f0*/  IMAD R167, R22, R155, RZ ;  /* 0x0000009b16a77224 */ /* 0x000fce00078e02ff */
.L_x_110:
[----:B------:R-:W-:Y:S05]  /*3700*/  BSYNC B1 ;  /* 0x0000000000017941 */ /* 0x000fea0003800000 */
.L_x_109:
[----:B--2---:R-:W-:Y:S01]  /*3710*/  @!P3 IMAD R91, R124, R154, R167 ;  /* 0x0000009a7c5bb224 */ /* 0x004fe200078e02a7 */
[----:B------:R-:W-:Y:S04]  /*3720*/  BSSY B1, `(.L_x_111) ;  /* 0x0000006000017945 */ /* 0x000fe80003800000 */
[----:B------:R2:W-:Y:S01]  /*3730*/  @!P3 STG.E.U8 desc[UR36][R158.64+0x48], R91 ;  /* 0x0000485b9e00b986 */ /* 0x0005e2000c101124 */
[----:B------:R-:W-:Y:S05]  /*3740*/  @P4 BRA `(.L_x_112) ;  /* 0x00000000000c4947 */ /* 0x000fea0003800000 */
[----:B------:R-:W5:Y:S02]  /*3750*/  LDG.E.U8 R156, desc[UR36][R162.64+0x49] ;  /* 0x00004924a29c7981 */ /* 0x000f64000c1e1100 */
[----:B-----5:R-:W-:-:S05]  /*3760*/  PRMT R22, R156, 0x8880, RZ ;  /* 0x000088809c167816 */ /* 0x020fca00000000ff */
[----:B------:R-:W-:-:S07]  /*3770*/  IMAD R167, R22, R155, RZ ;  /* 0x0000009b16a77224 */ /* 0x000fce00078e02ff */
.L_x_112:
[----:B------:R-:W-:Y:S05]  /*3780*/  BSYNC B1 ;  /* 0x0000000000017941 */ /* 0x000fea0003800000 */
.L_x_111:
        /* <DEDUP_REMOVED lines=10> */
.L_x_114:
[----:B------:R-:W-:Y:S05]  /*3830*/  BSYNC B1 ;  /* 0x0000000000017941 */ /* 0x000fea0003800000 */
.L_x_113:
[----:B--2---:R-:W-:Y:S01]  /*3840*/  @!P2 IMAD R91, R126, R154, R167 ;  /* 0x0000009a7e5ba224 */ /* 0x004fe200078e02a7 */
[----:B------:R-:W-:Y:S04]  /*3850*/  BSSY B1, `(.L_x_115) ;  /* 0x0000006000017945 */ /* 0x000fe80003800000 */
[----:B------:R2:W-:Y:S01]  /*3860*/  @!P2 STG.E.U8 desc[UR36][R12.64+0x48], R91 ;  /* 0x0000485b0c00a986 */ /* 0x0005e2000c101124 */
[----:B------:R-:W-:Y:S05]  /*3870*/  @P3 BRA `(.L_x_116) ;  /* 0x00000000000c3947 */ /* 0x000fea0003800000 */
[----:B------:R-:W5:Y:S02]  /*3880*/  LDG.E.U8 R156, desc[UR36][R88.64+0x49] ;  /* 0x00004924589c7981 */ /* 0x000f64000c1e1100 */
[----:B-----5:R-:W-:-:S05]  /*3890*/  PRMT R22, R156, 0x8880, RZ ;  /* 0x000088809c167816 */ /* 0x020fca00000000ff */
[----:B------:R-:W-:-:S07]  /*38a0*/  IMAD R167, R22, R155, RZ ;  /* 0x0000009b16a77224 */ /* 0x000fce00078e02ff */
.L_x_116:
[----:B------:R-:W-:Y:S05]  /*38b0*/  BSYNC B1 ;  /* 0x0000000000017941 */ /* 0x000fea0003800000 */
.L_x_115:
[----:B------:R-:W-:Y:S01]  /*38c0*/  @!P3 IMAD R127, R127, R154, R167 ;  /* 0x0000009a7f7fb224 */ /* 0x000fe200078e02a7 */
[----:B------:R-:W-:Y:S04]  /*38d0*/  BSSY B1, `(.L_x_117) ;  /* 0x0000006000017945 */ /* 0x000fe80003800000 */
[----:B------:R0:W-:Y:S01]  /*38e0*/  @!P3 STG.E.U8 desc[UR36][R12.64+0x49], R127 ;  /* 0x0000497f0c00b986 */ /* 0x0001e2000c101124 */
[----:B------:R-:W-:Y:S05]  /*38f0*/  @P4 BRA `(.L_x_118) ;  /* 0x00000000000c4947 */ /* 0x000fea0003800000 */
[----:B------:R-:W5:Y:S02]  /*3900*/  LDG.E.U8 R156, desc[UR36][R162.64+0x50] ;  /* 0x00005024a29c7981 */ /* 0x000f64000c1e1100 */
[----:B-----5:R-:W-:-:S05]  /*3910*/  PRMT R22, R156, 0x8880, RZ ;  /* 0x000088809c167816 */ /* 0x020fca00000000ff */
[----:B------:R-:W-:-:S07]  /*3920*/  IMAD R167, R22, R155, RZ ;  /* 0x0000009b16a77224 */ /* 0x000fce00078e02ff */
.L_x_118:
[----:B------:R-:W-:Y:S05]  /*3930*/  BSYNC B1 ;  /* 0x0000000000017941 */ /* 0x000fea0003800000 */
.L_x_117:
        /* <DEDUP_REMOVED lines=10> */
.L_x_120:
[----:B------:R-:W-:Y:S05]  /*39e0*/  BSYNC B1 ;  /* 0x0000000000017941 */ /* 0x000fea0003800000 */
.L_x_119:
[----:B------:R-:W-:Y:S01]  /*39f0*/  @!P2 IMAD R129, R129, R154, R167 ;  /* 0x0000009a8181a224 */ /* 0x000fe200078e02a7 */
[----:B------:R-:W-:Y:S04]  /*3a00*/  BSSY B1, `(.L_x_121) ;  /* 0x0000006000017945 */ /* 0x000fe80003800000 */
[----:B------:R0:W-:Y:S01]  /*3a10*/  @!P2 STG.E.U8 desc[UR36][R158.64+0x51], R129 ;  /* 0x000051819e00a986 */ /* 0x0001e2000c101124 */
[----:B------:R-:W-:Y:S05]  /*3a20*/  @P3 BRA `(.L_x_122) ;  /* 0x00000000000c3947 */ /* 0x000fea0003800000 */
[----:B------:R-:W5:Y:S02]  /*3a30*/  LDG.E.U8 R156, desc[UR36][R88.64+0x50] ;  /* 0x00005024589c7981 */ /* 0x000f64000c1e1100 */
[----:B-----5:R-:W-:-:S05]  /*3a40*/  PRMT R22, R156, 0x8880, RZ ;  /* 0x000088809c167816 */ /* 0x020fca00000000ff */
[----:B------:R-:W-:-:S07]  /*3a50*/  IMAD R167, R22, R155, RZ ;  /* 0x0000009b16a77224 */ /* 0x000fce00078e02ff */
.L_x_122:
[----:B------:R-:W-:Y:S05]  /*3a60*/  BSYNC B1 ;  /* 0x0000000000017941 */ /* 0x000fea0003800000 */
.L_x_121:
[----:B--2---:R-:W-:Y:S01]  /*3a70*/  @!P3 IMAD R91, R130, R154, R167 ;  /* 0x0000009a825bb224 */ /* 0x004fe200078e02a7 */
[----:B------:R-:W-:Y:S04]  /*3a80*/  BSSY B1, `(.L_x_123) ;  /* 0x0000006000017945 */ /* 0x000fe80003800000 */
[----:B------:R2:W-:Y:S01]  /*3a90*/  @!P3 STG.E.U8 desc[UR36][R12.64+0x50], R91 ;  /* 0x0000505b0c00b986 */ /* 0x0005e2000c101124 */
[----:B------:R-:W-:Y:S05]  /*3aa0*/  @P4 BRA `(.L_x_124) ;  /* 0x00000000000c4947 */ /* 0x000fea0003800000 */
[----:B------:R-:W5:Y:S02]  /*3ab0*/  LDG.E.U8 R156, desc[UR36][R88.64+0x51] ;  /* 0x00005124589c7981 */ /* 0x000f64000c1e1100 */
[----:B-----5:R-:W-:-:S05]  /*3ac0*/  PRMT R22, R156, 0x8880, RZ ;  /* 0x000088809c167816 */ /* 0x020fca00000000ff */
[----:B------:R-:W-:-:S07]  /*3ad0*/  IMAD R167, R22, R155, RZ ;  /* 0x0000009b16a77224 */ /* 0x000fce00078e02ff */
.L_x_124:
[----:B------:R-:W-:Y:S05]  /*3ae0*/  BSYNC B1 ;  /* 0x0000000000017941 */ /* 0x000fea0003800000 */
.L_x_123:
        /* <DEDUP_REMOVED lines=10> */
.L_x_126:
[----:B------:R-:W-:Y:S05]  /*3b90*/  BSYNC B1 ;  /* 0x0000000000017941 */ /* 0x000fea0003800000 */
.L_x_125:
[----:B--2---:R-:W-:Y:S01]  /*3ba0*/  @!P2 IMAD R91, R132, R154, R167 ;  /* 0x0000009a845ba224 */ /* 0x004fe200078e02a7 */
[----:B------:R-:W-:Y:S04]  /*3bb0*/  BSSY B1, `(.L_x_127) ;  /* 0x0000006000017945 */ /* 0x000fe80003800000 */
[----:B------:R2:W-:Y:S01]  /*3bc0*/  @!P2 STG.E.U8 desc[UR36][R158.64+0x58], R91 ;  /* 0x0000585b9e00a986 */ /* 0x0005e2000c101124 */
[----:B------:R-:W-:Y:S05]  /*3bd0*/  @P3 BRA `(.L_x_128) ;  /* 0x00000000000c3947 */ /* 0x000fea0003800000 */
[----:B------:R-:W5:Y:S02]  /*3be0*/  LDG.E.U8 R156, desc[UR36][R162.64+0x59] ;  /* 0x00005924a29c7981 */ /* 0x000f64000c1e1100 */
[----:B-----5:R-:W-:-:S05]  /*3bf0*/  PRMT R22, R156, 0x8880, RZ ;  /* 0x000088809c167816 */ /* 0x020fca00000000ff */
[----:B------:R-:W-:-:S07]  /*3c00*/  IMAD R167, R22, R155, RZ ;  /* 0x0000009b16a77224 */ /* 0x000fce00078e02ff */
.L_x_128:
[----:B------:R-:W-:Y:S05]  /*3c10*/  BSYNC B1 ;  /* 0x0000000000017941 */ /* 0x000fea0003800000 */
.L_x_127:
[----:B------:R-:W-:Y:S01]  /*3c20*/  @!P3 IMAD R133, R133, R154, R167 ;  /* 0x0000009a8585b224 */ /* 0x000fe200078e02a7 */
[----:B------:R-:W-:Y:S04]  /*3c30*/  BSSY B1, `(.L_x_129) ;  /* 0x0000006000017945 */ /* 0x000fe80003800000 */
[----:B------:R0:W-:Y:S01]  /*3c40*/  @!P3 STG.E.U8 desc[UR36][R158.64+0x59], R133 ;  /* 0x000059859e00b986 */ /* 0x0001e2000c101124 */
[----:B------:R-:W-:Y:S05]  /*3c50*/  @P4 BRA `(.L_x_130) ;  /* 0x00000000000c4947 */ /* 0x000fea0003800000 */
[----:B------:R-:W5:Y:S02]  /*3c60*/  LDG.E.U8 R156, desc[UR36][R88.64+0x58] ;  /* 0x00005824589c7981 */ /* 0x000f64000c1e1100 */
[----:B-----5:R-:W-:-:S05]  /*3c70*/  PRMT R22, R156, 0x8880, RZ ;  /* 0x000088809c167816 */ /* 0x020fca00000000ff */
[----:B------:R-:W-:-:S07]  /*3c80*/  IMAD R167, R22, R155, RZ ;  /* 0x0000009b16a77224 */ /* 0x000fce00078e02ff */
.L_x_130:
[----:B------:R-:W-:Y:S05]  /*3c90*/  BSYNC B1 ;  /* 0x0000000000017941 */ /* 0x000fea0003800000 */
.L_x_129:
        /* <DEDUP_REMOVED lines=10> */
.L_x_132:
[----:B------:R-:W-:Y:S05]  /*3d40*/  BSYNC B1 ;  /* 0x0000000000017941 */ /* 0x000fea0003800000 */
.L_x_131:
[----:B------:R-:W-:Y:S01]  /*3d50*/  @!P2 IMAD R135, R135, R154, R167 ;  /* 0x0000009a8787a224 */ /* 0x000fe200078e02a7 */
[----:B------:R-:W-:Y:S04]  /*3d60*/  BSSY B1, `(.L_x_133) ;  /* 0x0000006000017945 */ /* 0x000fe80003800000 */
[----:B------:R0:W-:Y:S01]  /*3d70*/  @!P2 STG.E.U8 desc[UR36][R12.64+0x59], R135 ;  /* 0x000059870c00a986 */ /* 0x0001e2000c101124 */
[----:B------:R-:W-:Y:S05]  /*3d80*/  @P3 BRA `(.L_x_134) ;  /* 0x00000000000c3947 */ /* 0x000fea0003800000 */
[----:B------:R-:W5:Y:S02]  /*3d90*/  LDG.E.U8 R156, desc[UR36][R162.64+0x60] ;  /* 0x00006024a29c7981 */ /* 0x000f64000c1e1100 */
[----:B-----5:R-:W-:-:S05]  /*3da0*/  PRMT R22, R156, 0x8880, RZ ;  /* 0x000088809c167816 */ /* 0x020fca00000000ff */
[----:B------:R-:W-:-:S07]  /*3db0*/  IMAD R167, R22, R155, RZ ;  /* 0x0000009b16a77224 */ /* 0x000fce00078e02ff */
.L_x_134:
[----:B------:R-:W-:Y:S05]  /*3dc0*/  BSYNC B1 ;  /* 0x0000000000017941 */ /* 0x000fea0003800000 */
.L_x_133:
[----:B--2---:R-:W-:Y:S01]  /*3dd0*/  @!P3 IMAD R91, R136, R154, R167 ;  /* 0x0000009a885bb224 */ /* 0x004fe200078e02a7 */
[----:B------:R-:W-:Y:S04]  /*3de0*/  BSSY B1, `(.L_x_135) ;  /* 0x0000006000017945 */ /* 0x000fe80003800000 */
[----:B------:R2:W-:Y:S01]  /*3df0*/  @!P3 STG.E.U8 desc[UR36][R158.64+0x60], R91 ;  /* 0x0000605b9e00b986 */ /* 0x0005e2000c101124 */
[----:B------:R-:W-:Y:S05]  /*3e00*/  @P4 BRA `(.L_x_136) ;  /* 0x00000000000c4947 */ /* 0x000fea0003800000 */
[----:B------:R-:W5:Y:S02]  /*3e10*/  LDG.E.U8 R156, desc[UR36][R162.64+0x61] ;  /* 0x00006124a29c7981 */ /* 0x000f64000c1e1100 */
[----:B-----5:R-:W-:-:S05]  /*3e20*/  PRMT R22, R156, 0x8880, RZ ;  /* 0x000088809c167816 */ /* 0x020fca00000000ff */
[----:B------:R-:W-:-:S07]  /*3e30*/  IMAD R167, R22, R155, RZ ;  /* 0x0000009b16a77224 */ /* 0x000fce00078e02ff */
.L_x_136:
[----:B------:R-:W-:Y:S05]  /*3e40*/  BSYNC B1 ;  /* 0x0000000000017941 */ /* 0x000fea0003800000 */
.L_x_135:
        /* <DEDUP_REMOVED lines=10> */
.L_x_138:
[----:B------:R-:W-:Y:S05]  /*3ef0*/  BSYNC B1 ;  /* 0x0000000000017941 */ /* 0x000fea0003800000 */
.L_x_137:
[----:B--2---:R-:W-:Y:S01]  /*3f00*/  @!P2 IMAD R91, R138, R154, R167 ;  /* 0x0000009a8a5ba224 */ /* 0x004fe200078e02a7 */
[----:B------:R-:W-:Y:S04]  /*3f10*/  BSSY B1, `(.L_x_139) ;  /* 0x0000006000017945 */ /* 0x000fe80003800000 */
[----:B------:R2:W-:Y:S01]  /*3f20*/  @!P2 STG.E.U8 desc[UR36][R12.64+0x60], R91 ;  /* 0x0000605b0c00a986 */ /* 0x0005e2000c101124 */
[----:B------:R-:W-:Y:S05]  /*3f30*/  @P3 BRA `(.L_x_140) ;  /* 0x00000000000c3947 */ /* 0x000fea0003800000 */
[----:B------:R-:W5:Y:S02]  /*3f40*/  LDG.E.U8 R156, desc[UR36][R88.64+0x61] ;  /* 0x00006124589c7981 */ /* 0x000f64000c1e1100 */
[----:B-----5:R-:W-:-:S05]  /*3f50*/  PRMT R22, R156, 0x8880, RZ ;  /* 0x000088809c167816 */ /* 0x020fca00000000ff */
[----:B------:R-:W-:-:S07]  /*3f60*/  IMAD R167, R22, R155, RZ ;  /* 0x0000009b16a77224 */ /* 0x000fce00078e02ff */
.L_x_140:
[----:B------:R-:W-:Y:S05]  /*3f70*/  BSYNC B1 ;  /* 0x0000000000017941 */ /* 0x000fea0003800000 */
.L_x_139:
[----:B------:R-:W-:Y:S01]  /*3f80*/  @!P3 IMAD R139, R139, R154, R167 ;  /* 0x0000009a8b8bb224 */ /* 0x000fe200078e02a7 */
[----:B------:R-:W-:Y:S04]  /*3f90*/  BSSY B1, `(.L_x_141) ;  /* 0x0000006000017945 */ /* 0x000fe80003800000 */
[----:B------:R0:W-:Y:S01]  /*3fa0*/  @!P3 STG.E.U8 desc[UR36][R12.64+0x61], R139 ;  /* 0x0000618b0c00b986 */ /* 0x0001e2000c101124 */
[----:B------:R-:W-:Y:S05]  /*3fb0*/  @P4 BRA `(.L_x_142) ;  /* 0x00000000000c4947 */ /* 0x000fea0003800000 */
[----:B------:R-:W5:Y:S02]  /*3fc0*/  LDG.E.U8 R156, desc[UR36][R162.64+0x68] ;  /* 0x00006824a29c7981 */ /* 0x000f64000c1e1100 */
[----:B-----5:R-:W-:-:S05]  /*3fd0*/  PRMT R22, R156, 0x8880, RZ ;  /* 0x000088809c167816 */ /* 0x020fca00000000ff */
[----:B------:R-:W-:-:S07]  /*3fe0*/  IMAD R167, R22, R155, RZ ;  /* 0x0000009b16a77224 */ /* 0x000fce00078e02ff */
.L_x_142:
[----:B------:R-:W-:Y:S05]  /*3ff0*/  BSYNC B1 ;  /* 0x0000000000017941 */ /* 0x000fea0003800000 */
.L_x_141:
        /* <DEDUP_REMOVED lines=10> */
.L_x_144:
[----:B------:R-:W-:Y:S05]  /*40a0*/  BSYNC B1 ;  /* 0x0000000000017941 */ /* 0x000fea0003800000 */
.L_x_143:
[----:B------:R-:W-:Y:S01]  /*40b0*/  @!P2 IMAD R141, R141, R154, R167 ;  /* 0x0000009a8d8da224 */ /* 0x000fe200078e02a7 */
[----:B------:R-:W-:Y:S04]  /*40c0*/  BSSY B1, `(.L_x_145) ;  /* 0x0000006000017945 */ /* 0x000fe80003800000 */
[----:B------:R0:W-:Y:S01]  /*40d0*/  @!P2 STG.E.U8 desc[UR36][R158.64+0x69], R141 ;  /* 0x0000698d9e00a986 */ /* 0x0001e2000c101124 */
[----:B------:R-:W-:Y:S05]  /*40e0*/  @P3 BRA `(.L_x_146) ;  /* 0x00000000000c3947 */ /* 0x000fea0003800000 */
[----:B------:R-:W5:Y:S02]  /*40f0*/  LDG.E.U8 R156, desc[UR36][R88.64+0x68] ;  /* 0x00006824589c7981 */ /* 0x000f64000c1e1100 */
[----:B-----5:R-:W-:-:S05]  /*4100*/  PRMT R22, R156, 0x8880, RZ ;  /* 0x000088809c167816 */ /* 0x020fca00000000ff */
[----:B------:R-:W-:-:S07]  /*4110*/  IMAD R167, R22, R155, RZ ;  /* 0x0000009b16a77224 */ /* 0x000fce00078e02ff */
.L_x_146:
[----:B------:R-:W-:Y:S05]  /*4120*/  BSYNC B1 ;  /* 0x0000000000017941 */ /* 0x000fea0003800000 */
.L_x_145:
[----:B--2---:R-:W-:Y:S01]  /*4130*/  @!P3 IMAD R91, R142, R154, R167 ;  /* 0x0000009a8e5bb224 */ /* 0x004fe200078e02a7 */
[----:B------:R-:W-:Y:S04]  /*4140*/  BSSY B1, `(.L_x_147) ;  /* 0x0000006000017945 */ /* 0x000fe80003800000 */
[----:B------:R2:W-:Y:S01]  /*4150*/  @!P3 STG.E.U8 desc[UR36][R12.64+0x68], R91 ;  /* 0x0000685b0c00b986 */ /* 0x0005e2000c101124 */
[----:B------:R-:W-:Y:S05]  /*4160*/  @P4 BRA `(.L_x_148) ;  /* 0x00000000000c4947 */ /* 0x000fea0003800000 */
[----:B------:R-:W5:Y:S02]  /*4170*/  LDG.E.U8 R156, desc[UR36][R88.64+0x69] ;  /* 0x00006924589c7981 */ /* 0x000f64000c1e1100 */
[----:B-----5:R-:W-:-:S05]  /*4180*/  PRMT R22, R156, 0x8880, RZ ;  /* 0x000088809c167816 */ /* 0x020fca00000000ff */
[----:B------:R-:W-:-:S07]  /*4190*/  IMAD R167, R22, R155, RZ ;  /* 0x0000009b16a77224 */ /* 0x000fce00078e02ff */
.L_x_148:
[----:B------:R-:W-:Y:S05]  /*41a0*/  BSYNC B1 ;  /* 0x0000000000017941 */ /* 0x000fea0003800000 */
.L_x_147:
        /* <DEDUP_REMOVED lines=10> */
.L_x_150:
[----:B------:R-:W-:Y:S05]  /*4250*/  BSYNC B1 ;  /* 0x0000000000017941 */ /* 0x000fea0003800000 */
.L_x_149:
[----:B--2---:R-:W-:Y:S01]  /*4260*/  @!P2 IMAD R91, R144, R154, R167 ;  /* 0x0000009a905ba224 */ /* 0x004fe200078e02a7 */
[----:B------:R-:W-:Y:S04]  /*4270*/  BSSY B1, `(.L_x_151) ;  /* 0x0000006000017945 */ /* 0x000fe80003800000 */
[----:B------:R2:W-:Y:S01]  /*4280*/  @!P2 STG.E.U8 desc[UR36][R158.64+0x70], R91 ;  /* 0x0000705b9e00a986 */ /* 0x0005e2000c101124 */
[----:B------:R-:W-:Y:S05]  /*4290*/  @P3 BRA `(.L_x_152) ;  /* 0x00000000000c3947 */ /* 0x000fea0003800000 */
[----:B------:R-:W5:Y:S02]  /*42a0*/  LDG.E.U8 R156, desc[UR36][R162.64+0x71] ;  /* 0x00007124a29c7981 */ /* 0x000f64000c1e1100 */
[----:B-----5:R-:W-:-:S05]  /*42b0*/  PRMT R22, R156, 0x8880, RZ ;  /* 0x000088809c167816 */ /* 0x020fca00000000ff */
[----:B------:R-:W-:-:S07]  /*42c0*/  IMAD R167, R22, R155, RZ ;  /* 0x0000009b16a77224 */ /* 0x000fce00078e02ff */
.L_x_152:
[----:B------:R-:W-:Y:S05]  /*42d0*/  BSYNC B1 ;  /* 0x0000000000017941 */ /* 0x000fea0003800000 */
.L_x_151:
[----:B------:R-:W-:Y:S01]  /*42e0*/  @!P3 IMAD R145, R145, R154, R167 ;  /* 0x0000009a9191b224 */ /* 0x000fe200078e02a7 */
[----:B------:R-:W-:Y:S04]  /*42f0*/  BSSY B1, `(.L_x_153) ;  /* 0x0000006000017945 */ /* 0x000fe80003800000 */
[----:B------:R0:W-:Y:S01]  /*4300*/  @!P3 STG.E.U8 desc[UR36][R158.64+0x71], R145 ;  /* 0x000071919e00b986 */ /* 0x0001e2000c101124 */
[----:B------:R-:W-:Y:S05]  /*4310*/  @P4 BRA `(.L_x_154) ;  /* 0x00000000000c4947 */ /* 0x000fea0003800000 */
[----:B------:R-:W5:Y:S02]  /*4320*/  LDG.E.U8 R156, desc[UR36][R88.64+0x70] ;  /* 0x00007024589c7981 */ /* 0x000f64000c1e1100 */
[----:B-----5:R-:W-:-:S05]  /*4330*/  PRMT R22, R156, 0x8880, RZ ;  /* 0x000088809c167816 */ /* 0x020fca00000000ff */
[----:B------:R-:W-:-:S07]  /*4340*/  IMAD R167, R22, R155, RZ ;  /* 0x0000009b16a77224 */ /* 0x000fce00078e02ff */
.L_x_154:
[----:B------:R-:W-:Y:S05]  /*4350*/  BSYNC B1 ;  /* 0x0000000000017941 */ /* 0x000fea0003800000 */
.L_x_153:
[----:B------:R-:W-:Y:S01]  /*4360*/  ISETP.LT.OR P2, PT, R164, 0x72, !P0 ;  /* 0x00000072a400780c */ /* 0x000fe20004741670 */
[----:B--2---:R-:W-:Y:S01]  /*4370*/  @!P4 IMAD R91, R146, R154, R167 ;  /* 0x0000009a925bc224 */ /* 0x004fe200078e02a7 */
[----:B------:R-:W-:Y:S01]  /*4380*/  BSSY B1, `(.L_x_155) ;  /* 0x0000009000017945 */ /* 0x000fe20003800000 */
[----:B------:R-:W-:-:S03]  /*4390*/  IADD3 R165, P3, R165, 0x80, RZ ;  /* 0x00000080a5a57810 */ /* 0x000fc60007f7e0ff */
[----:B------:R2:W-:Y:S01]  /*43a0*/  @!P4 STG.E.U8 desc[UR36][R12.64+0x70], R91 ;  /* 0x0000705b0c00c986 */ /* 0x0005e2000c101124 */
[C---:B------:R-:W-:Y:S02]  /*43b0*/  ISETP.LT.OR P4, PT, R164.reuse, 0x79, !P1 ;  /* 0x00000079a400780c */ /* 0x040fe40004f81670 */
[----:B------:R-:W-:-:S04]  /*43c0*/  ISETP.LT.OR P1, PT, R164, 0x7a, !P1 ;  /* 0x0000007aa400780c */ /* 0x000fc80004f21670 */
[----:B------:R-:W-:Y:S09]  /*43d0*/  @P2 BRA `(.L_x_156) ;  /* 0x00000000000c2947 */ /* 0x000ff20003800000 */
[----:B------:R-:W5:Y:S02]  /*43e0*/  LDG.E.U8 R156, desc[UR36][R88.64+0x71] ;  /* 0x00007124589c7981 */ /* 0x000f64000c1e1100 */
[----:B-----5:R-:W-:-:S05]  /*43f0*/  PRMT R22, R156, 0x8880, RZ ;  /* 0x000088809c167816 */ /* 0x020fca00000000ff */
[----:B------:R-:W-:-:S07]  /*4400*/  IMAD R167, R22, R155, RZ ;  /* 0x0000009b16a77224 */ /* 0x000fce00078e02ff */
.L_x_156:
[----:B------:R-:W-:Y:S05]  /*4410*/  BSYNC B1 ;  /* 0x0000000000017941 */ /* 0x000fea0003800000 */
.L_x_155:
[----:B------:R-:W-:Y:S01]  /*4420*/  @!P2 IMAD R147, R147, R154, R167 ;  /* 0x0000009a9393a224 */ /* 0x000fe200078e02a7 */
[----:B------:R-:W-:Y:S04]  /*4430*/  BSSY B1, `(.L_x_157) ;  /* 0x0000006000017945 */ /* 0x000fe80003800000 */
[----:B------:R0:W-:Y:S01]  /*4440*/  @!P2 STG.E.U8 desc[UR36][R12.64+0x71], R147 ;  /* 0x000071930c00a986 */ /* 0x0001e2000c101124 */
[----:B------:R-:W-:Y:S05]  /*4450*/  @P4 BRA `(.L_x_158) ;  /* 0x00000000000c4947 */ /* 0x000fea0003800000 */
[----:B------:R-:W5:Y:S02]  /*4460*/  LDG.E.U8 R156, desc[UR36][R162.64+0x78] ;  /* 0x00007824a29c7981 */ /* 0x000f64000c1e1100 */
[----:B-----5:R-:W-:-:S05]  /*4470*/  PRMT R22, R156, 0x8880, RZ ;  /* 0x000088809c167816 */ /* 0x020fca00000000ff */
[----:B------:R-:W-:-:S07]  /*4480*/  IMAD R167, R22, R155, RZ ;  /* 0x0000009b16a77224 */ /* 0x000fce00078e02ff */
.L_x_158:
[----:B------:R-:W-:Y:S05]  /*4490*/  BSYNC B1 ;  /* 0x0000000000017941 */ /* 0x000fea0003800000 */
.L_x_157:
[----:B--2---:R-:W-:Y:S01]  /*44a0*/  @!P4 IMAD R91, R148, R154, R167 ;  /* 0x0000009a945bc224 */ /* 0x004fe200078e02a7 */
[----:B------:R-:W-:Y:S04]  /*44b0*/  BSSY B1, `(.L_x_159) ;  /* 0x0000006000017945 */ /* 0x000fe80003800000 */
[----:B------:R2:W-:Y:S01]  /*44c0*/  @!P4 STG.E.U8 desc[UR36][R158.64+0x78], R91 ;  /* 0x0000785b9e00c986 */ /* 0x0005e2000c101124 */
[----:B------:R-:W-:Y:S05]  /*44d0*/  @P1 BRA `(.L_x_160) ;  /* 0x00000000000c1947 */ /* 0x000fea0003800000 */
[----:B------:R-:W5:Y:S02]  /*44e0*/  LDG.E.U8 R156, desc[UR36][R162.64+0x79] ;  /* 0x00007924a29c7981 */ /* 0x000f64000c1e1100 */
[----:B-----5:R-:W-:-:S05]  /*44f0*/  PRMT R22, R156, 0x8880, RZ ;  /* 0x000088809c167816 */ /* 0x020fca00000000ff */
[----:B------:R-:W-:-:S07]  /*4500*/  IMAD R167, R22, R155, RZ ;  /* 0x0000009b16a77224 */ /* 0x000fce00078e02ff */
.L_x_160:
[----:B------:R-:W-:Y:S05]  /*4510*/  BSYNC B1 ;  /* 0x0000000000017941 */ /* 0x000fea0003800000 */
.L_x_159:
[----:B------:R-:W-:Y:S01]  /*4520*/  IMAD.X R5, RZ, RZ, R5, P3 ;  /* 0x000000ffff057224 */ /* 0x000fe200018e0605 */
[C---:B------:R-:W-:Y:S01]  /*4530*/  ISETP.LT.OR P3, PT, R164.reuse, 0x79, !P0 ;  /* 0x00000079a400780c */ /* 0x040fe20004761670 */
[----:B------:R-:W-:Y:S01]  /*4540*/  @!P1 IMAD R149, R149, R154, R167 ;  /* 0x0000009a95959224 */ /* 0x000fe200078e02a7 */
[----:B------:R-:W-:Y:S01]  /*4550*/  ISETP.GE.AND P2, PT, R3, 0x81, PT ;  /* 0x000000810300780c */ /* 0x000fe20003f46270 */
[-C--:B--2---:R-:W-:Y:S01]  /*4560*/  IMAD.WIDE.U32 R90, R165, R14.reuse, R152 ;  /* 0x0000000ea55a7225 */ /* 0x084fe200078e0098 */
[----:B------:R-:W-:Y:S01]  /*4570*/  BSSY B1, `(.L_x_161) ;  /* 0x000000b000017945 */ /* 0x000fe20003800000 */
[C---:B------:R-:W-:Y:S01]  /*4580*/  ISETP.LT.OR P0, PT, R164.reuse, 0x7a, !P0 ;  /* 0x0000007aa400780c */ /* 0x040fe20004701670 */
[----:B------:R2:W-:Y:S01]  /*4590*/  @!P1 STG.E.U8 desc[UR36][R158.64+0x79], R149 ;  /* 0x000079959e009986 */ /* 0x0005e2000c101124 */
[----:B------:R-:W-:Y:S01]  /*45a0*/  IMAD R22, R5, R14, RZ ;  /* 0x0000000e05167224 */ /* 0x000fe200078e02ff */
[----:B------:R-:W-:Y:S02]  /*45b0*/  ISETP.LT.OR P1, PT, R164, 0x1, !P2 ;  /* 0x00000001a400780c */ /* 0x000fe40005721670 */
[----:B------:R-:W-:Y:S01]  /*45c0*/  IADD3 R4, P4, R90, R10, RZ ;  /* 0x0000000a5a047210 */ /* 0x000fe20007f9e0ff */
[----:B---3--:R-:W-:-:S02]  /*45d0*/  IMAD R93, R165, R15, R22 ;  /* 0x0000000fa55d7224 */ /* 0x008fc400078e0216 */
[----:B------:R-:W-:Y:S10]  /*45e0*/  @P3 BRA `(.L_x_162) ;  /* 0x00000000000c3947 */ /* 0x000ff40003800000 */
[----:B------:R-:W3:Y:S02]  /*45f0*/  LDG.E.U8 R156, desc[UR36][R88.64+0x78] ;  /* 0x00007824589c7981 */ /* 0x000ee4000c1e1100 */
[----:B---3--:R-:W-:-:S05]  /*4600*/  PRMT R22, R156, 0x8880, RZ ;  /* 0x000088809c167816 */ /* 0x008fca00000000ff */
[----:B------:R-:W-:-:S07]  /*4610*/  IMAD R167, R22, R155, RZ ;  /* 0x0000009b16a77224 */ /* 0x000fce00078e02ff */
.L_x_162:
[----:B------:R-:W-:Y:S05]  /*4620*/  BSYNC B1 ;  /* 0x0000000000017941 */ /* 0x000fea0003800000 */
.L_x_161:
[----:B------:R-:W-:Y:S01]  /*4630*/  @!P3 IMAD R15, R150, R154, R167 ;  /* 0x0000009a960fb224 */ /* 0x000fe200078e02a7 */
[----:B------:R-:W-:Y:S01]  /*4640*/  BSSY B1, `(.L_x_163) ;  /* 0x0000007000017945 */ /* 0x000fe20003800000 */
[----:B------:R-:W-:-:S03]  /*4650*/  IADD3.X R5, R11, R91, R93, P4, !PT ;  /* 0x0000005b0b057210 */ /* 0x000fc600027fe45d */
[----:B------:R3:W-:Y:S01]  /*4660*/  @!P3 STG.E.U8 desc[UR36][R12.64+0x78], R15 ;  /* 0x0000780f0c00b986 */ /* 0x0007e2000c101124 */
[----:B------:R-:W-:Y:S05]  /*4670*/  @P0 BRA `(.L_x_164) ;  /* 0x00000000000c0947 */ /* 0x000fea0003800000 */
[----:B------:R-:W5:Y:S02]  /*4680*/  LDG.E.U8 R156, desc[UR36][R88.64+0x79] ;  /* 0x00007924589c7981 */ /* 0x000f64000c1e1100 */
[----:B-----5:R-:W-:-:S05]  /*4690*/  PRMT R22, R156, 0x8880, RZ ;  /* 0x000088809c167816 */ /* 0x020fca00000000ff */
[----:B------:R-:W-:-:S07]  /*46a0*/  IMAD R167, R22, R155, RZ ;  /* 0x0000009b16a77224 */ /* 0x000fce00078e02ff */
.L_x_164:
[----:B------:R-:W-:Y:S05]  /*46b0*/  BSYNC B1 ;  /* 0x0000000000017941 */ /* 0x000fea0003800000 */
.L_x_163:
[----:B------:R-:W-:Y:S01]  /*46c0*/  @!P0 IMAD R151, R151, R154, R167 ;  /* 0x0000009a97978224 */ /* 0x000fe200078e02a7 */
[----:B------:R-:W-:Y:S04]  /*46d0*/  BSSY B1, `(.L_x_165) ;  /* 0x0000006000017945 */ /* 0x000fe80003800000 */
[----:B------:R0:W-:Y:S01]  /*46e0*/  @!P0 STG.E.U8 desc[UR36][R12.64+0x79], R151 ;  /* 0x000079970c008986 */ /* 0x0001e2000c101124 */
[----:B------:R-:W-:Y:S05]  /*46f0*/  @P1 BRA `(.L_x_166) ;  /* 0x00000000000c1947 */ /* 0x000fea0003800000 */
[----:B------:R-:W0:Y:S02]  /*4700*/  LDG.E.U8 R156, desc[UR36][R4.64] ;  /* 0x00000024049c7981 */ /* 0x000e24000c1e1100 */
[----:B01-34-:R-:W-:-:S05]  /*4710*/  PRMT R12, R156, 0x8880, RZ ;  /* 0x000088809c0c7816 */ /* 0x01bfca00000000ff */
[----:B------:R-:W-:-:S07]  /*4720*/  IMAD R167, R12, R155, RZ ;  /* 0x0000009b0ca77224 */ /* 0x000fce00078e02ff */
.L_x_166:
[----:B------:R-:W-:Y:S05]  /*4730*/  BSYNC B1 ;  /* 0x0000000000017941 */ /* 0x000fea0003800000 */
.L_x_165:
[----:B01-34-:R-:W-:Y:S01]  /*4740*/  @!P1 IMAD R13, R24, R154, R167 ;  /* 0x0000009a180d9224 */ /* 0x01bfe200078e02a7 */
[----:B------:R-:W-:Y:S01]  /*4750*/  BSSY B1, `(.L_x_167) ;  /* 0x000000b000017945 */ /* 0x000fe20003800000 */
[----:B------:R-:W-:Y:S01]  /*4760*/  IMAD.WIDE.U32 R14, R165, R14, R160 ;  /* 0x0000000ea50e7225 */ /* 0x000fe200078e00a0 */
[----:B------:R-:W-:Y:S02]  /*4770*/  ISETP.GE.AND P0, PT, R3, 0x89, PT ;  /* 0x000000890300780c */ /* 0x000fe40003f06270 */
[----:B------:R0:W-:Y:S01]  /*4780*/  @!P1 STG.E.U8 desc[UR36][R6.64], R13 ;  /* 0x0000000d06009986 */ /* 0x0001e2000c101124 */
[----:B------:R-:W-:Y:S02]  /*4790*/  ISETP.LT.OR P1, PT, R164, 0x2, !P2 ;  /* 0x00000002a400780c */ /* 0x000fe40005721670 */
[----:B------:R-:W-:Y:S01]  /*47a0*/  IADD3 R10, P3, P4, R20, R10, R14 ;  /* 0x0000000a140a7210 */ /* 0x000fe20007c7e00e */
[----:B------:R-:W-:-:S10]  /*47b0*/  IMAD.IADD R14, R93, 0x1, R15 ;  /* 0x000000015d0e7824 */ /* 0x000fd400078e020f */
[----:B0-----:R-:W-:Y:S05]  /*47c0*/  @P1 BRA `(.L_x_168) ;  /* 0x00000000000c1947 */ /* 0x001fea0003800000 */
[----:B------:R-:W3:Y:S02]  /*47d0*/  LDG.E.U8 R156, desc[UR36][R4.64+0x1] ;  /* 0x00000124049c7981 */ /* 0x000ee4000c1e1100 */
[----:B---3--:R-:W-:-:S05]  /*47e0*/  PRMT R12, R156, 0x8880, RZ ;  /* 0x000088809c0c7816 */ /* 0x008fca00000000ff */
[----:B------:R-:W-:-:S07]  /*47f0*/  IMAD R167, R12, R155, RZ ;  /* 0x0000009b0ca77224 */ /* 0x000fce00078e02ff */
.L_x_168:
[----:B------:R-:W-:Y:S05]  /*4800*/  BSYNC B1 ;  /* 0x0000000000017941 */ /* 0x000fea0003800000 */
.L_x_167:
[----:B------:R-:W-:Y:S01]  /*4810*/  IADD3.X R11, R153, R11, R14, P3, P4 ;  /* 0x0000000b990b7210 */ /* 0x000fe20001fe840e */
[----:B------:R-:W-:Y:S01]  /*4820*/  @!P1 IMAD R25, R25, R154, R167 ;  /* 0x0000009a19199224 */ /* 0x000fe200078e02a7 */
[C---:B------:R-:W-:Y:S01]  /*4830*/  ISETP.LT.OR P3, PT, R164.reuse, 0x1, !P0 ;  /* 0x00000001a400780c */ /* 0x040fe20004761670 */
[----:B------:R-:W-:Y:S01]  /*4840*/  BSSY B1, `(.L_x_169) ;  /* 0x0000008000017945 */ /* 0x000fe20003800000 */
[C---:B------:R-:W-:Y:S02]  /*4850*/  ISETP.LT.OR P4, PT, R164.reuse, 0x9, !P2 ;  /* 0x00000009a400780c */ /* 0x040fe40005781670 */
[----:B------:R0:W-:Y:S01]  /*4860*/  @!P1 STG.E.U8 desc[UR36][R6.64+0x1], R25 ;  /* 0x0000011906009986 */ /* 0x0001e2000c101124 */
[----:B------:R-:W-:-:S08]  /*4870*/  ISETP.LT.OR P1, PT, R164, 0x2, !P0 ;  /* 0x00000002a400780c */ /* 0x000fd00004721670 */
[----:B------:R-:W-:Y:S05]  /*4880*/  @P3 BRA `(.L_x_170) ;  /* 0x00000000000c3947 */ /* 0x000fea0003800000 */
[----:B------:R-:W3:Y:S02]  /*4890*/  LDG.E.U8 R156, desc[UR36][R10.64] ;  /* 0x000000240a9c7981 */ /* 0x000ee4000c1e1100 */
[----:B---3--:R-:W-:-:S05]  /*48a0*/  PRMT R12, R156, 0x8880, RZ ;  /* 0x000088809c0c7816 */ /* 0x008fca00000000ff */
[----:B------:R-:W-:-:S07]  /*48b0*/  IMAD R167, R12, R155, RZ ;  /* 0x0000009b0ca77224 */ /* 0x000fce00078e02ff */
.L_x_170:
[----:B------:R-:W-:Y:S05]  /*48c0*/  BSYNC B1 ;  /* 0x0000000000017941 */ /* 0x000fea0003800000 */
.L_x_169:
[----:B------:R-:W-:Y:S01]  /*48d0*/  @!P3 IMAD R3, R26, R154, R167 ;  /* 0x0000009a1a03b224 */ /* 0x000fe200078e02a7 */
[----:B------:R-:W-:Y:S04]  /*48e0*/  BSSY B1, `(.L_x_171) ;  /* 0x0000006000017945 */ /* 0x000fe80003800000 */
[----:B------:R1:W-:Y:S01]  /*48f0*/  @!P3 STG.E.U8 desc[UR36][R8.64], R3 ;  /* 0x000000030800b986 */ /* 0x0003e2000c101124 */
[----:B------:R-:W-:Y:S05]  /*4900*/  @P1 BRA `(.L_x_172) ;  /* 0x00000000000c1947 */ /* 0x000fea0003800000 */
[----:B------:R-:W3:Y:S02]  /*4910*/  LDG.E.U8 R156, desc[UR36][R10.64+0x1] ;  /* 0x000001240a9c7981 */ /* 0x000ee4000c1e1100 */
[----:B---3--:R-:W-:-:S05]  /*4920*/  PRMT R12, R156, 0x8880, RZ ;  /* 0x000088809c0c7816 */ /* 0x008fca00000000ff */
[----:B------:R-:W-:-:S07]  /*4930*/  IMAD R167, R12, R155, RZ ;  /* 0x0000009b0ca77224 */ /* 0x000fce00078e02ff */
.L_x_172:
[----:B------:R-:W-:Y:S05]  /*4940*/  BSYNC B1 ;  /* 0x0000000000017941 */ /* 0x000fea0003800000 */
.L_x_171:
[----:B------:R-:W-:Y:S01]  /*4950*/  @!P1 IMAD R27, R27, R154, R167 ;  /* 0x0000009a1b1b9224 */ /* 0x000fe200078e02a7 */
[----:B------:R-:W-:Y:S04]  /*4960*/  BSSY B1, `(.L_x_173) ;  /* 0x0000006000017945 */ /* 0x000fe80003800000 */
[----:B------:R3:W-:Y:S01]  /*4970*/  @!P1 STG.E.U8 desc[UR36][R8.64+0x1], R27 ;  /* 0x0000011b08009986 */ /* 0x0007e2000c101124 */
[----:B------:R-:W-:Y:S05]  /*4980*/  @P4 BRA `(.L_x_174) ;  /* 0x00000000000c4947 */ /* 0x000fea0003800000 */
[----:B------:R-:W4:Y:S02]  /*4990*/  LDG.E.U8 R156, desc[UR36][R4.64+0x8] ;  /* 0x00000824049c7981 */ /* 0x000f24000c1e1100 */
[----:B----4-:R-:W-:-:S05]  /*49a0*/  PRMT R12, R156, 0x8880, RZ ;  /* 0x000088809c0c7816 */ /* 0x010fca00000000ff */
[----:B------:R-:W-:-:S07]  /*49b0*/  IMAD R167, R12, R155, RZ ;  /* 0x0000009b0ca77224 */ /* 0x000fce00078e02ff */
.L_x_174:
[----:B------:R-:W-:Y:S05]  /*49c0*/  BSYNC B1 ;  /* 0x0000000000017941 */ /* 0x000fea0003800000 */
.L_x_173:
[----:B------:R-:W-:Y:S01]  /*49d0*/  ISETP.LT.OR P1, PT, R164, 0xa, !P2 ;  /* 0x0000000aa400780c */ /* 0x000fe20005721670 */
[----:B-1----:R-:W-:Y:S01]  /*49e0*/  @!P4 IMAD R3, R28, R154, R167 ;  /* 0x0000009a1c03c224 */ /* 0x002fe200078e02a7 */
[----:B------:R-:W-:Y:S01]  /*49f0*/  BSSY B1, `(.L_x_175) ;  /* 0x0000008000017945 */ /* 0x000fe20003800000 */
[----:B------:R-:W-:-:S03]  /*4a00*/  ISETP.LT.OR P3, PT, R164, 0x9, !P0 ;  /* 0x00000009a400780c */ /* 0x000fc60004761670 */
[----:B------:R1:W-:Y:S01]  /*4a10*/  @!P4 STG.E.U8 desc[UR36][R6.64+0x8], R3 ;  /* 0x000008030600c986 */ /* 0x0003e2000c101124 */
[----:B------:R-:W-:-:S06]  /*4a20*/  ISETP.LT.OR P4, PT, R164, 0xa, !P0 ;  /* 0x0000000aa400780c */ /* 0x000fcc0004781670 */
[----:B------:R-:W-:Y:S07]  /*4a30*/  @P1 BRA `(.L_x_176) ;  /* 0x00000000000c1947 */ /* 0x000fee0003800000 */
[----:B------:R-:W4:Y:S02]  /*4a40*/  LDG.E.U8 R156, desc[UR36][R4.64+0x9] ;  /* 0x00000924049c7981 */ /* 0x000f24000c1e1100 */
[----:B----4-:R-:W-:-:S05]  /*4a50*/  PRMT R12, R156, 0x8880, RZ ;  /* 0x000088809c0c7816 */ /* 0x010fca00000000ff */
[----:B------:R-:W-:-:S07]  /*4a60*/  IMAD R167, R12, R155, RZ ;  /* 0x0000009b0ca77224 */ /* 0x000fce00078e02ff */
.L_x_176:
[----:B------:R-:W-:Y:S05]  /*4a70*/  BSYNC B1 ;  /* 0x0000000000017941 */ /* 0x000fea0003800000 */
.L_x_175:
[----:B------:R-:W-:Y:S01]  /*4a80*/  @!P1 IMAD R29, R29, R154, R167 ;  /* 0x0000009a1d1d9224 */ /* 0x000fe200078e02a7 */
[----:B------:R-:W-:Y:S04]  /*4a90*/  BSSY B1, `(.L_x_177) ;  /* 0x0000006000017945 */ /* 0x000fe80003800000 */
[----:B------:R4:W-:Y:S01]  /*4aa0*/  @!P1 STG.E.U8 desc[UR36][R6.64+0x9], R29 ;  /* 0x0000091d06009986 */ /* 0x0009e2000c101124 */
[----:B------:R-:W-:Y:S05]  /*4ab0*/  @P3 BRA `(.L_x_178) ;  /* 0x00000000000c3947 */ /* 0x000fea0003800000 */
[----:B------:R-:W5:Y:S02]  /*4ac0*/  LDG.E.U8 R156, desc[UR36][R10.64+0x8] ;  /* 0x000008240a9c7981 */ /* 0x000f64000c1e1100 */
[----:B-----5:R-:W-:-:S05]  /*4ad0*/  PRMT R12, R156, 0x8880, RZ ;  /* 0x000088809c0c7816 */ /* 0x020fca00000000ff */
[----:B------:R-:W-:-:S07]  /*4ae0*/  IMAD R167, R12, R155, RZ ;  /* 0x0000009b0ca77224 */ /* 0x000fce00078e02ff */
.L_x_178:
[----:B------:R-:W-:Y:S05]  /*4af0*/  BSYNC B1 ;  /* 0x0000000000017941 */ /* 0x000fea0003800000 */
.L_x_177:
[----:B-1----:R-:W-:Y:S01]  /*4b00*/  @!P3 IMAD R3, R30, R154, R167 ;  /* 0x0000009a1e03b224 */ /* 0x002fe200078e02a7 */
[----:B------:R-:W-:Y:S04]  /*4b10*/  BSSY B1, `(.L_x_179) ;  /* 0x0000006000017945 */ /* 0x000fe80003800000 */
[----:B------:R1:W-:Y:S01]  /*4b20*/  @!P3 STG.E.U8 desc[UR36][R8.64+0x8], R3 ;  /* 0x000008030800b986 */ /* 0x0003e2000c101124 */
[----:B------:R-:W-:Y:S05]  /*4b30*/  @P4 BRA `(.L_x_180) ;  /* 0x00000000000c4947 */ /* 0x000fea0003800000 */
[----:B------:R-:W5:Y:S02]  /*4b40*/  LDG.E.U8 R156, desc[UR36][R10.64+0x9] ;  /* 0x000009240a9c7981 */ /* 0x000f64000c1e1100 */
[----:B-----5:R-:W-:-:S05]  /*4b50*/  PRMT R12, R156, 0x8880, RZ ;  /* 0x000088809c0c7816 */ /* 0x020fca00000000ff */
[----:B------:R-:W-:-:S07]  /*4b60*/  IMAD R167, R12, R155, RZ ;  /* 0x0000009b0ca77224 */ /* 0x000fce00078e02ff */
.L_x_180:
[----:B------:R-:W-:Y:S05]  /*4b70*/  BSYNC B1 ;  /* 0x0000000000017941 */ /* 0x000fea0003800000 */
.L_x_179:
        /* <DEDUP_REMOVED lines=10> */
.L_x_182:
[----:B------:R-:W-:Y:S05]  /*4c20*/  BSYNC B1 ;  /* 0x0000000000017941 */ /* 0x000fea0003800000 */
.L_x_181:
[----:B-1----:R-:W-:Y:S01]  /*4c30*/  @!P1 IMAD R3, R32, R154, R167 ;  /* 0x0000009a20039224 */ /* 0x002fe200078e02a7 */
[----:B------:R-:W-:Y:S04]  /*4c40*/  BSSY B1, `(.L_x_183) ;  /* 0x0000006000017945 */ /* 0x000fe80003800000 */
[----:B------:R1:W-:Y:S01]  /*4c50*/  @!P1 STG.E.U8 desc[UR36][R6.64+0x10], R3 ;  /* 0x0000100306009986 */ /* 0x0003e2000c101124 */
[----:B------:R-:W-:Y:S05]  /*4c60*/  @P3 BRA `(.L_x_184) ;  /* 0x00000000000c3947 */ /* 0x000fea0003800000 */
[----:B------:R-:W5:Y:S02]  /*4c70*/  LDG.E.U8 R156, desc[UR36][R4.64+0x11] ;  /* 0x00001124049c7981 */ /* 0x000f64000c1e1100 */
[----:B-----5:R-:W-:-:S05]  /*4c80*/  PRMT R12, R156, 0x8880, RZ ;  /* 0x000088809c0c7816 */ /* 0x020fca00000000ff */
[----:B------:R-:W-:-:S07]  /*4c90*/  IMAD R167, R12, R155, RZ ;  /* 0x0000009b0ca77224 */ /* 0x000fce00078e02ff */
.L_x_184:
[----:B------:R-:W-:Y:S05]  /*4ca0*/  BSYNC B1 ;  /* 0x0000000000017941 */ /* 0x000fea0003800000 */
.L_x_183:
[----:B------:R-:W-:Y:S01]  /*4cb0*/  @!P3 IMAD R33, R33, R154, R167 ;  /* 0x0000009a2121b224 */ /* 0x000fe200078e02a7 */
[----:B------:R-:W-:Y:S04]  /*4cc0*/  BSSY B1, `(.L_x_185) ;  /* 0x0000006000017945 */ /* 0x000fe80003800000 */
[----:B------:R0:W-:Y:S01]  /*4cd0*/  @!P3 STG.E.U8 desc[UR36][R6.64+0x11], R33 ;  /* 0x000011210600b986 */ /* 0x0001e2000c101124 */
[----:B------:R-:W-:Y:S05]  /*4ce0*/  @P4 BRA `(.L_x_186) ;  /* 0x00000000000c4947 */ /* 0x000fea0003800000 */
[----:B------:R-:W5:Y:S02]  /*4cf0*/  LDG.E.U8 R156, desc[UR36][R10.64+0x10] ;  /* 0x000010240a9c7981 */ /* 0x000f64000c1e1100 */
[----:B-----5:R-:W-:-:S05]  /*4d00*/  PRMT R12, R156, 0x8880, RZ ;  /* 0x000088809c0c7816 */ /* 0x020fca00000000ff */
[----:B------:R-:W-:-:S07]  /*4d10*/  IMAD R167, R12, R155, RZ ;  /* 0x0000009b0ca77224 */ /* 0x000fce00078e02ff */
.L_x_186:
[----:B------:R-:W-:Y:S05]  /*4d20*/  BSYNC B1 ;  /* 0x0000000000017941 */ /* 0x000fea0003800000 */
.L_x_185:
[----:B------:R-:W-:Y:S01]  /*4d30*/  ISETP.LT.OR P1, PT, R164, 0x12, !P0 ;  /* 0x00000012a400780c */ /* 0x000fe20004721670 */
[----:B-1----:R-:W-:Y:S01]  /*4d40*/  @!P4 IMAD R3, R34, R154, R167 ;  /* 0x0000009a2203c224 */ /* 0x002fe200078e02a7 */
        /* <DEDUP_REMOVED lines=8> */
.L_x_188:
[----:B------:R-:W-:Y:S05]  /*4dd0*/  BSYNC B1 ;  /* 0x0000000000017941 */ /* 0x000fea0003800000 */
.L_x_187:
[----:B------:R-:W-:Y:S01]  /*4de0*/  @!P1 IMAD R35, R35, R154, R167 ;  /* 0x0000009a23239224 */ /* 0x000fe200078e02a7 */
[----:B------:R-:W-:Y:S04]  /*4df0*/  BSSY B1, `(.L_x_189) ;  /* 0x0000006000017945 */ /* 0x000fe80003800000 */
[----:B------:R0:W-:Y:S01]  /*4e00*/  @!P1 STG.E.U8 desc[UR36][R8.64+0x11], R35 ;  /* 0x0000112308009986 */ /* 0x0001e2000c101124 */
[----:B------:R-:W-:Y:S05]  /*4e10*/  @P3 BRA `(.L_x_190) ;  /* 0x00000000000c3947 */ /* 0x000fea0003800000 */
[----:B------:R-:W5:Y:S02]  /*4e20*/  LDG.E.U8 R156, desc[UR36][R4.64+0x18] ;  /* 0x00001824049c7981 */ /* 0x000f64000c1e1100 */
[----:B-----5:R-:W-:-:S05]  /*4e30*/  PRMT R12, R156, 0x8880, RZ ;  /* 0x000088809c0c7816 */ /* 0x020fca00000000ff */
[----:B------:R-:W-:-:S07]  /*4e40*/  IMAD R167, R12, R155, RZ ;  /* 0x0000009b0ca77224 */ /* 0x000fce00078e02ff */
.L_x_190:
[----:B------:R-:W-:Y:S05]  /*4e50*/  BSYNC B1 ;  /* 0x0000000000017941 */ /* 0x000fea0003800000 */
.L_x_189:
[----:B-1----:R-:W-:Y:S01]  /*4e60*/  @!P3 IMAD R3, R36, R154, R167 ;  /* 0x0000009a2403b224 */ /* 0x002fe200078e02a7 */
[----:B------:R-:W-:Y:S04]  /*4e70*/  BSSY B1, `(.L_x_191) ;  /* 0x0000006000017945 */ /* 0x000fe80003800000 */
[----:B------:R1:W-:Y:S01]  /*4e80*/  @!P3 STG.E.U8 desc[UR36][R6.64+0x18], R3 ;  /* 0x000018030600b986 */ /* 0x0003e2000c101124 */
[----:B------:R-:W-:Y:S05]  /*4e90*/  @P4 BRA `(.L_x_192) ;  /* 0x00000000000c4947 */ /* 0x000fea0003800000 */
[----:B------:R-:W5:Y:S02]  /*4ea0*/  LDG.E.U8 R156, desc[UR36][R4.64+0x19] ;  /* 0x00001924049c7981 */ /* 0x000f64000c1e1100 */
[----:B-----5:R-:W-:-:S05]  /*4eb0*/  PRMT R12, R156, 0x8880, RZ ;  /* 0x000088809c0c7816 */ /* 0x020fca00000000ff */
[----:B------:R-:W-:-:S07]  /*4ec0*/  IMAD R167, R12, R155, RZ ;  /* 0x0000009b0ca77224 */ /* 0x000fce00078e02ff */
.L_x_192:
[----:B------:R-:W-:Y:S05]  /*4ed0*/  BSYNC B1 ;  /* 0x0000000000017941 */ /* 0x000fea0003800000 */
.L_x_191:
        /* <DEDUP_REMOVED lines=10> */
.L_x_194:
[----:B------:R-:W-:Y:S05]  /*4f80*/  BSYNC B1 ;  /* 0x0000000000017941 */ /* 0x000fea0003800000 */
.L_x_193:
[----:B-1----:R-:W-:Y:S01]  /*4f90*/  @!P1 IMAD R3, R38, R154, R167 ;  /* 0x0000009a26039224 */ /* 0x002fe200078e02a7 */
[----:B------:R-:W-:Y:S04]  /*4fa0*/  BSSY B1, `(.L_x_195) ;  /* 0x0000006000017945 */ /* 0x000fe80003800000 */
[----:B------:R1:W-:Y:S01]  /*4fb0*/  @!P1 STG.E.U8 desc[UR36][R8.64+0x18], R3 ;  /* 0x0000180308009986 */ /* 0x0003e2000c101124 */
[----:B------:R-:W-:Y:S05]  /*4fc0*/  @P3 BRA `(.L_x_196) ;  /* 0x00000000000c3947 */ /* 0x000fea0003800000 */
[----:B------:R-:W5:Y:S02]  /*4fd0*/  LDG.E.U8 R156, desc[UR36][R10.64+0x19] ;  /* 0x000019240a9c7981 */ /* 0x000f64000c1e1100 */
[----:B-----5:R-:W-:-:S05]  /*4fe0*/  PRMT R12, R156, 0x8880, RZ ;  /* 0x000088809c0c7816 */ /* 0x020fca00000000ff */
[----:B------:R-:W-:-:S07]  /*4ff0*/  IMAD R167, R12, R155, RZ ;  /* 0x0000009b0ca77224 */ /* 0x000fce00078e02ff */
.L_x_196:
[----:B------:R-:W-:Y:S05]  /*5000*/  BSYNC B1 ;  /* 0x0000000000017941 */ /* 0x000fea0003800000 */
.L_x_195:
[----:B------:R-:W-:Y:S01]  /*5010*/  @!P3 IMAD R39, R39, R154, R167 ;  /* 0x0000009a2727b224 */ /* 0x000fe200078e02a7 */
[----:B------:R-:W-:Y:S04]  /*5020*/  BSSY B1, `(.L_x_197) ;  /* 0x0000006000017945 */ /* 0x000fe80003800000 */
[----:B------:R0:W-:Y:S01]  /*5030*/  @!P3 STG.E.U8 desc[UR36][R8.64+0x19], R39 ;  /* 0x000019270800b986 */ /* 0x0001e2000c101124 */
[----:B------:R-:W-:Y:S05]  /*5040*/  @P4 BRA `(.L_x_198) ;  /* 0x00000000000c4947 */ /* 0x000fea0003800000 */
[----:B------:R-:W5:Y:S02]  /*5050*/  LDG.E.U8 R156, desc[UR36][R4.64+0x20] ;  /* 0x00002024049c7981 */ /* 0x000f64000c1e1100 */
[----:B-----5:R-:W-:-:S05]  /*5060*/  PRMT R12, R156, 0x8880, RZ ;  /* 0x000088809c0c7816 */ /* 0x020fca00000000ff */
[----:B------:R-:W-:-:S07]  /*5070*/  IMAD R167, R12, R155, RZ ;  /* 0x0000009b0ca77224 */ /* 0x000fce00078e02ff */
.L_x_198:
[----:B------:R-:W-:Y:S05]  /*5080*/  BSYNC B1 ;  /* 0x0000000000017941 */ /* 0x000fea0003800000 */
.L_x_197:
        /* <DEDUP_REMOVED lines=10> */
.L_x_200:
[----:B------:R-:W-:Y:S05]  /*5130*/  BSYNC B1 ;  /* 0x0000000000017941 */ /* 0x000fea0003800000 */
.L_x_199:
[----:B------:R-:W-:Y:S01]  /*5140*/  @!P1 IMAD R41, R41, R154, R167 ;  /* 0x0000009a29299224 */ /* 0x000fe200078e02a7 */
[----:B------:R-:W-:Y:S04]  /*5150*/  BSSY B1, `(.L_x_201) ;  /* 0x0000006000017945 */ /* 0x000fe80003800000 */
[----:B------:R0:W-:Y:S01]  /*5160*/  @!P1 STG.E.U8 desc[UR36][R6.64+0x21], R41 ;  /* 0x0000212906009986 */ /* 0x0001e2000c101124 */
[----:B------:R-:W-:Y:S05]  /*5170*/  @P3 BRA `(.L_x_202) ;  /* 0x00000000000c3947 */ /* 0x000fea0003800000 */
[----:B------:R-:W5:Y:S02]  /*5180*/  LDG.E.U8 R156, desc[UR36][R10.64+0x20] ;  /* 0x000020240a9c7981 */ /* 0x000f64000c1e1100 */
[----:B-----5:R-:W-:-:S05]  /*5190*/  PRMT R12, R156, 0x8880, RZ ;  /* 0x000088809c0c7816 */ /* 0x020fca00000000ff */
[----:B------:R-:W-:-:S07]  /*51a0*/  IMAD R167, R12, R155, RZ ;  /* 0x0000009b0ca77224 */ /* 0x000fce00078e02ff */
.L_x_202:
[----:B------:R-:W-:Y:S05]  /*51b0*/  BSYNC B1 ;  /* 0x0000000000017941 */ /* 0x000fea0003800000 */
.L_x_201:
[----:B-1----:R-:W-:Y:S01]  /*51c0*/  @!P3 IMAD R3, R42, R154, R167 ;  /* 0x0000009a2a03b224 */ /* 0x002fe200078e02a7 */
[----:B------:R-:W-:Y:S04]  /*51d0*/  BSSY B1, `(.L_x_203) ;  /* 0x0000006000017945 */ /* 0x000fe80003800000 */
[----:B------:R1:W-:Y:S01]  /*51e0*/  @!P3 STG.E.U8 desc[UR36][R8.64+0x20], R3 ;  /* 0x000020030800b986 */ /* 0x0003e2000c101124 */
[----:B------:R-:W-:Y:S05]  /*51f0*/  @P4 BRA `(.L_x_204) ;  /* 0x00000000000c4947 */ /* 0x000fea0003800000 */
[----:B------:R-:W5:Y:S02]  /*5200*/  LDG.E.U8 R156, desc[UR36][R10.64+0x21] ;  /* 0x000021240a9c7981 */ /* 0x000f64000c1e1100 */
[----:B-----5:R-:W-:-:S05]  /*5210*/  PRMT R12, R156, 0x8880, RZ ;  /* 0x000088809c0c7816 */ /* 0x020fca00000000ff */
[----:B------:R-:W-:-:S07]  /*5220*/  IMAD R167, R12, R155, RZ ;  /* 0x0000009b0ca77224 */ /* 0x000fce00078e02ff */
.L_x_204:
[----:B------:R-:W-:Y:S05]  /*5230*/  BSYNC B1 ;  /* 0x0000000000017941 */ /* 0x000fea0003800000 */
.L_x_203:
        /* <DEDUP_REMOVED lines=10> */
.L_x_206:
[----:B------:R-:W-:Y:S05]  /*52e0*/  BSYNC B1 ;  /* 0x0000000000017941 */ /* 0x000fea0003800000 */
.L_x_205:
[----:B-1----:R-:W-:Y:S01]  /*52f0*/  @!P1 IMAD R3, R44, R154, R167 ;  /* 0x0000009a2c039224 */ /* 0x002fe200078e02a7 */
[----:B------:R-:W-:Y:S04]  /*5300*/  BSSY B1, `(.L_x_207) ;  /* 0x0000006000017945 */ /* 0x000fe80003800000 */
[----:B------:R1:W-:Y:S01]  /*5310*/  @!P1 STG.E.U8 desc[UR36][R6.64+0x28], R3 ;  /* 0x0000280306009986 */ /* 0x0003e2000c101124 */
[----:B------:R-:W-:Y:S05]  /*5320*/  @P3 BRA `(.L_x_208) ;  /* 0x00000000000c3947 */ /* 0x000fea0003800000 */
[----:B------:R-:W5:Y:S02]  /*5330*/  LDG.E.U8 R156, desc[UR36][R4.64+0x29] ;  /* 0x00002924049c7981 */ /* 0x000f64000c1e1100 */
[----:B-----5:R-:W-:-:S05]  /*5340*/  PRMT R12, R156, 0x8880, RZ ;  /* 0x000088809c0c7816 */ /* 0x020fca00000000ff */
[----:B------:R-:W-:-:S07]  /*5350*/  IMAD R167, R12, R155, RZ ;  /* 0x0000009b0ca77224 */ /* 0x000fce00078e02ff */
.L_x_208:
[----:B------:R-:W-:Y:S05]  /*5360*/  BSYNC B1 ;  /* 0x0000000000017941 */ /* 0x000fea0003800000 */
.L_x_207:
[----:B------:R-:W-:Y:S01]  /*5370*/  @!P3 IMAD R45, R45, R154, R167 ;  /* 0x0000009a2d2db224 */ /* 0x000fe200078e02a7 */
[----:B------:R-:W-:Y:S04]  /*5380*/  BSSY B1, `(.L_x_209) ;  /* 0x0000006000017945 */ /* 0x000fe80003800000 */
[----:B------:R0:W-:Y:S01]  /*5390*/  @!P3 STG.E.U8 desc[UR36][R6.64+0x29], R45 ;  /* 0x0000292d0600b986 */ /* 0x0001e2000c101124 */
[----:B------:R-:W-:Y:S05]  /*53a0*/  @P4 BRA `(.L_x_210) ;  /* 0x00000000000c4947 */ /* 0x000fea0003800000 */
[----:B------:R-:W5:Y:S02]  /*53b0*/  LDG.E.U8 R156, desc[UR36][R10.64+0x28] ;  /* 0x000028240a9c7981 */ /* 0x000f64000c1e1100 */
[----:B-----5:R-:W-:-:S05]  /*53c0*/  PRMT R12, R156, 0x8880, RZ ;  /* 0x000088809c0c7816 */ /* 0x020fca00000000ff */
[----:B------:R-:W-:-:S07]  /*53d0*/  IMAD R167, R12, R155, RZ ;  /* 0x0000009b0ca77224 */ /* 0x000fce00078e02ff */
.L_x_210:
[----:B------:R-:W-:Y:S05]  /*53e0*/  BSYNC B1 ;  /* 0x0000000000017941 */ /* 0x000fea0003800000 */
.L_x_209:
        /* <DEDUP_REMOVED lines=10> */
.L_x_212:
[----:B------:R-:W-:Y:S05]  /*5490*/  BSYNC B1 ;  /* 0x0000000000017941 */ /* 0x000fea0003800000 */
.L_x_211:
[----:B------:R-:W-:Y:S01]  /*54a0*/  @!P1 IMAD R47, R47, R154, R167 ;  /* 0x0000009a2f2f9224 */ /* 0x000fe200078e02a7 */
[----:B------:R-:W-:Y:S04]  /*54b0*/  BSSY B1, `(.L_x_213) ;  /* 0x0000006000017945 */ /* 0x000fe80003800000 */
[----:B------:R0:W-:Y:S01]  /*54c0*/  @!P1 STG.E.U8 desc[UR36][R8.64+0x29], R47 ;  /* 0x0000292f08009986 */ /* 0x0001e2000c101124 */
[----:B------:R-:W-:Y:S05]  /*54d0*/  @P3 BRA `(.L_x_214) ;  /* 0x00000000000c3947 */ /* 0x000fea0003800000 */
[----:B------:R-:W5:Y:S02]  /*54e0*/  LDG.E.U8 R156, desc[UR36][R4.64+0x30] ;  /* 0x00003024049c7981 */ /* 0x000f64000c1e1100 */
[----:B-----5:R-:W-:-:S05]  /*54f0*/  PRMT R12, R156, 0x8880, RZ ;  /* 0x000088809c0c7816 */ /* 0x020fca00000000ff */
[----:B------:R-:W-:-:S07]  /*5500*/  IMAD R167, R12, R155, RZ ;  /* 0x0000009b0ca77224 */ /* 0x000fce00078e02ff */
.L_x_214:
[----:B------:R-:W-:Y:S05]  /*5510*/  BSYNC B1 ;  /* 0x0000000000017941 */ /* 0x000fea0003800000 */
.L_x_213:
[----:B-1----:R-:W-:Y:S01]  /*5520*/  @!P3 IMAD R3, R48, R154, R167 ;  /* 0x0000009a3003b224 */ /* 0x002fe200078e02a7 */
[----:B------:R-:W-:Y:S04]  /*5530*/  BSSY B1, `(.L_x_215) ;  /* 0x0000006000017945 */ /* 0x000fe80003800000 */
[----:B------:R1:W-:Y:S01]  /*5540*/  @!P3 STG.E.U8 desc[UR36][R6.64+0x30], R3 ;  /* 0x000030030600b986 */ /* 0x0003e2000c101124 */
[----:B------:R-:W-:Y:S05]  /*5550*/  @P4 BRA `(.L_x_216) ;  /* 0x00000000000c4947 */ /* 0x000fea0003800000 */
[----:B------:R-:W5:Y:S02]  /*5560*/  LDG.E.U8 R156, desc[UR36][R4.64+0x31] ;  /* 0x00003124049c7981 */ /* 0x000f64000c1e1100 */
[----:B-----5:R-:W-:-:S05]  /*5570*/  PRMT R12, R156, 0x8880, RZ ;  /* 0x000088809c0c7816 */ /* 0x020fca00000000ff */
[----:B------:R-:W-:-:S07]  /*5580*/  IMAD R167, R12, R155, RZ ;  /* 0x0000009b0ca77224 */ /* 0x000fce00078e02ff */
.L_x_216:
[----:B------:R-:W-:Y:S05]  /*5590*/  BSYNC B1 ;  /* 0x0000000000017941 */ /* 0x000fea0003800000 */
.L_x_215:
        /* <DEDUP_REMOVED lines=10> */
.L_x_218:
[----:B------:R-:W-:Y:S05]  /*5640*/  BSYNC B1 ;  /* 0x0000000000017941 */ /* 0x000fea0003800000 */
.L_x_217:
[----:B-1----:R-:W-:Y:S01]  /*5650*/  @!P1 IMAD R3, R50, R154, R167 ;  /* 0x0000009a32039224 */ /* 0x002fe200078e02a7 */
[----:B------:R-:W-:Y:S04]  /*5660*/  BSSY B1, `(.L_x_219) ;  /* 0x0000006000017945 */ /* 0x000fe80003800000 */
[----:B------:R1:W-:Y:S01]  /*5670*/  @!P1 STG.E.U8 desc[UR36][R8.64+0x30], R3 ;  /* 0x0000300308009986 */ /* 0x0003e2000c101124 */
[----:B------:R-:W-:Y:S05]  /*5680*/  @P3 BRA `(.L_x_220) ;  /* 0x00000000000c3947 */ /* 0x000fea0003800000 */
[----:B------:R-:W5:Y:S02]  /*5690*/  LDG.E.U8 R156, desc[UR36][R10.64+0x31] ;  /* 0x000031240a9c7981 */ /* 0x000f64000c1e1100 */
[----:B-----5:R-:W-:-:S05]  /*56a0*/  PRMT R12, R156, 0x8880, RZ ;  /* 0x000088809c0c7816 */ /* 0x020fca00000000ff */
[----:B------:R-:W-:-:S07]  /*56b0*/  IMAD R167, R12, R155, RZ ;  /* 0x0000009b0ca77224 */ /* 0x000fce00078e02ff */
.L_x_220:
[----:B------:R-:W-:Y:S05]  /*56c0*/  BSYNC B1 ;  /* 0x0000000000017941 */ /* 0x000fea0003800000 */
.L_x_219:
[----:B------:R-:W-:Y:S01]  /*56d0*/  @!P3 IMAD R51, R51, R154, R167 ;  /* 0x0000009a3333b224 */ /* 0x000fe200078e02a7 */
[----:B------:R-:W-:Y:S04]  /*56e0*/  BSSY B1, `(.L_x_221) ;  /* 0x0000006000017945 */ /* 0x000fe80003800000 */
[----:B------:R0:W-:Y:S01]  /*56f0*/  @!P3 STG.E.U8 desc[UR36][R8.64+0x31], R51 ;  /* 0x000031330800b986 */ /* 0x0001e2000c101124 */
[----:B------:R-:W-:Y:S05]  /*5700*/  @P4 BRA `(.L_x_222) ;  /* 0x00000000000c4947 */ /* 0x000fea0003800000 */
[----:B------:R-:W5:Y:S02]  /*5710*/  LDG.E.U8 R156, desc[UR36][R4.64+0x38] ;  /* 0x00003824049c7981 */ /* 0x000f64000c1e1100 */
[----:B-----5:R-:W-:-:S05]  /*5720*/  PRMT R12, R156, 0x8880, RZ ;  /* 0x000088809c0c7816 */ /* 0x020fca00000000ff */
[----:B------:R-:W-:-:S07]  /*5730*/  IMAD R167, R12, R155, RZ ;  /* 0x0000009b0ca77224 */ /* 0x000fce00078e02ff */
.L_x_222:
[----:B------:R-:W-:Y:S05]  /*5740*/  BSYNC B1 ;  /* 0x0000000000017941 */ /* 0x000fea0003800000 */
.L_x_221:
        /* <DEDUP_REMOVED lines=10> */
.L_x_224:
[----:B------:R-:W-:Y:S05]  /*57f0*/  BSYNC B1 ;  /* 0x0000000000017941 */ /* 0x000fea0003800000 */
.L_x_223:
[----:B------:R-:W-:Y:S01]  /*5800*/  @!P1 IMAD R53, R53, R154, R167 ;  /* 0x0000009a35359224 */ /* 0x000fe200078e02a7 */
[----:B------:R-:W-:Y:S04]  /*5810*/  BSSY B1, `(.L_x_225) ;  /* 0x0000006000017945 */ /* 0x000fe80003800000 */
[----:B------:R0:W-:Y:S01]  /*5820*/  @!P1 STG.E.U8 desc[UR36][R6.64+0x39], R53 ;  /* 0x0000393506009986 */ /* 0x0001e2000c101124 */
[----:B------:R-:W-:Y:S05]  /*5830*/  @P3 BRA `(.L_x_226) ;  /* 0x00000000000c3947 */ /* 0x000fea0003800000 */
[----:B------:R-:W5:Y:S02]  /*5840*/  LDG.E.U8 R156, desc[UR36][R10.64+0x38] ;  /* 0x000038240a9c7981 */ /* 0x000f64000c1e1100 */
[----:B-----5:R-:W-:-:S05]  /*5850*/  PRMT R12, R156, 0x8880, RZ ;  /* 0x000088809c0c7816 */ /* 0x020fca00000000ff */
[----:B------:R-:W-:-:S07]  /*5860*/  IMAD R167, R12, R155, RZ ;  /* 0x0000009b0ca77224 */ /* 0x000fce00078e02ff */
.L_x_226:
[----:B------:R-:W-:Y:S05]  /*5870*/  BSYNC B1 ;  /* 0x0000000000017941 */ /* 0x000fea0003800000 */
.L_x_225:
[----:B-1----:R-:W-:Y:S01]  /*5880*/  @!P3 IMAD R3, R54, R154, R167 ;  /* 0x0000009a3603b224 */ /* 0x002fe200078e02a7 */
[----:B------:R-:W-:Y:S04]  /*5890*/  BSSY B1, `(.L_x_227) ;  /* 0x0000006000017945 */ /* 0x000fe80003800000 */
[----:B------:R1:W-:Y:S01]  /*58a0*/  @!P3 STG.E.U8 desc[UR36][R8.64+0x38], R3 ;  /* 0x000038030800b986 */ /* 0x0003e2000c101124 */
[----:B------:R-:W-:Y:S05]  /*58b0*/  @P4 BRA `(.L_x_228) ;  /* 0x00000000000c4947 */ /* 0x000fea0003800000 */
[----:B------:R-:W5:Y:S02]  /*58c0*/  LDG.E.U8 R156, desc[UR36][R10.64+0x39] ;  /* 0x000039240a9c7981 */ /* 0x000f64000c1e1100 */
[----:B-----5:R-:W-:-:S05]  /*58d0*/  PRMT R12, R156, 0x8880, RZ ;  /* 0x000088809c0c7816 */ /* 0x020fca00000000ff */
[----:B------:R-:W-:-:S07]  /*58e0*/  IMAD R167, R12, R155, RZ ;  /* 0x0000009b0ca77224 */ /* 0x000fce00078e02ff */
.L_x_228:
[----:B------:R-:W-:Y:S05]  /*58f0*/  BSYNC B1 ;  /* 0x0000000000017941 */ /* 0x000fea0003800000 */
.L_x_227:
        /* <DEDUP_REMOVED lines=10> */
.L_x_230:
[----:B------:R-:W-:Y:S05]  /*59a0*/  BSYNC B1 ;  /* 0x0000000000017941 */ /* 0x000fea0003800000 */
.L_x_229:
[----:B-1----:R-:W-:Y:S01]  /*59b0*/  @!P1 IMAD R3, R56, R154, R167 ;  /* 0x0000009a38039224 */ /* 0x002fe200078e02a7 */
[----:B------:R-:W-:Y:S04]  /*59c0*/  BSSY B1, `(.L_x_231) ;  /* 0x0000006000017945 */ /* 0x000fe80003800000 */
[----:B------:R1:W-:Y:S01]  /*59d0*/  @!P1 STG.E.U8 desc[UR36][R6.64+0x40], R3 ;  /* 0x0000400306009986 */ /* 0x0003e2000c101124 */
[----:B------:R-:W-:Y:S05]  /*59e0*/  @P3 BRA `(.L_x_232) ;  /* 0x00000000000c3947 */ /* 0x000fea0003800000 */
[----:B------:R-:W5:Y:S02]  /*59f0*/  LDG.E.U8 R156, desc[UR36][R4.64+0x41] ;  /* 0x00004124049c7981 */ /* 0x000f64000c1e1100 */
[----:B-----5:R-:W-:-:S05]  /*5a00*/  PRMT R12, R156, 0x8880, RZ ;  /* 0x000088809c0c7816 */ /* 0x020fca00000000ff */
[----:B------:R-:W-:-:S07]  /*5a10*/  IMAD R167, R12, R155, RZ ;  /* 0x0000009b0ca77224 */ /* 0x000fce00078e02ff */
.L_x_232:
[----:B------:R-:W-:Y:S05]  /*5a20*/  BSYNC B1 ;  /* 0x0000000000017941 */ /* 0x000fea0003800000 */
.L_x_231:
[----:B------:R-:W-:Y:S01]  /*5a30*/  @!P3 IMAD R57, R57, R154, R167 ;  /* 0x0000009a3939b224 */ /* 0x000fe200078e02a7 */
[----:B------:R-:W-:Y:S04]  /*5a40*/  BSSY B1, `(.L_x_233) ;  /* 0x0000006000017945 */ /* 0x000fe80003800000 */
[----:B------:R0:W-:Y:S01]  /*5a50*/  @!P3 STG.E.U8 desc[UR36][R6.64+0x41], R57 ;  /* 0x000041390600b986 */ /* 0x0001e2000c101124 */
[----:B------:R-:W-:Y:S05]  /*5a60*/  @P4 BRA `(.L_x_234) ;  /* 0x00000000000c4947 */ /* 0x000fea0003800000 */
[----:B------:R-:W5:Y:S02]  /*5a70*/  LDG.E.U8 R156, desc[UR36][R10.64+0x40] ;  /* 0x000040240a9c7981 */ /* 0x000f64000c1e1100 */
[----:B-----5:R-:W-:-:S05]  /*5a80*/  PRMT R12, R156, 0x8880, RZ ;  /* 0x000088809c0c7816 */ /* 0x020fca00000000ff */
[----:B------:R-:W-:-:S07]  /*5a90*/  IMAD R167, R12, R155, RZ ;  /* 0x0000009b0ca77224 */ /* 0x000fce00078e02ff */
.L_x_234:
[----:B------:R-:W-:Y:S05]  /*5aa0*/  BSYNC B1 ;  /* 0x0000000000017941 */ /* 0x000fea0003800000 */
.L_x_233:
        /* <DEDUP_REMOVED lines=10> */
.L_x_236:
[----:B------:R-:W-:Y:S05]  /*5b50*/  BSYNC B1 ;  /* 0x0000000000017941 */ /* 0x000fea0003800000 */
.L_x_235:
[----:B------:R-:W-:Y:S01]  /*5b60*/  @!P1 IMAD R59, R59, R154, R167 ;  /* 0x0000009a3b3b9224 */ /* 0x000fe200078e02a7 */
[----:B------:R-:W-:Y:S04]  /*5b70*/  BSSY B1, `(.L_x_237) ;  /* 0x0000006000017945 */ /* 0x000fe80003800000 */
[----:B------:R0:W-:Y:S01]  /*5b80*/  @!P1 STG.E.U8 desc[UR36][R8.64+0x41], R59 ;  /* 0x0000413b08009986 */ /* 0x0001e2000c101124 */
[----:B------:R-:W-:Y:S05]  /*5b90*/  @P3 BRA `(.L_x_238) ;  /* 0x00000000000c3947 */ /* 0x000fea0003800000 */
[----:B------:R-:W5:Y:S02]  /*5ba0*/  LDG.E.U8 R156, desc[UR36][R4.64+0x48] ;  /* 0x00004824049c7981 */ /* 0x000f64000c1e1100 */
[----:B-----5:R-:W-:-:S05]  /*5bb0*/  PRMT R12, R156, 0x8880, RZ ;  /* 0x000088809c0c7816 */ /* 0x020fca00000000ff */
[----:B------:R-:W-:-:S07]  /*5bc0*/  IMAD R167, R12, R155, RZ ;  /* 0x0000009b0ca77224 */ /* 0x000fce00078e02ff */
.L_x_238:
[----:B------:R-:W-:Y:S05]  /*5bd0*/  BSYNC B1 ;  /* 0x0000000000017941 */ /* 0x000fea0003800000 */
.L_x_237:
[----:B-1----:R-:W-:Y:S01]  /*5be0*/  @!P3 IMAD R3, R60, R154, R167 ;  /* 0x0000009a3c03b224 */ /* 0x002fe200078e02a7 */
[----:B------:R-:W-:Y:S04]  /*5bf0*/  BSSY B1, `(.L_x_239) ;  /* 0x0000006000017945 */ /* 0x000fe80003800000 */
[----:B------:R1:W-:Y:S01]  /*5c00*/  @!P3 STG.E.U8 desc[UR36][R6.64+0x48], R3 ;  /* 0x000048030600b986 */ /* 0x0003e2000c101124 */
[----:B------:R-:W-:Y:S05]  /*5c10*/  @P4 BRA `(.L_x_240) ;  /* 0x00000000000c4947 */ /* 0x000fea0003800000 */
[----:B------:R-:W5:Y:S02]  /*5c20*/  LDG.E.U8 R156, desc[UR36][R4.64+0x49] ;  /* 0x00004924049c7981 */ /* 0x000f64000c1e1100 */
[----:B-----5:R-:W-:-:S05]  /*5c30*/  PRMT R12, R156, 0x8880, RZ ;  /* 0x000088809c0c7816 */ /* 0x020fca00000000ff */
[----:B------:R-:W-:-:S07]  /*5c40*/  IMAD R167, R12, R155, RZ ;  /* 0x0000009b0ca77224 */ /* 0x000fce00078e02ff */
.L_x_240:
[----:B------:R-:W-:Y:S05]  /*5c50*/  BSYNC B1 ;  /* 0x0000000000017941 */ /* 0x000fea0003800000 */
.L_x_239:
        /* <DEDUP_REMOVED lines=10> */
.L_x_242:
[----:B------:R-:W-:Y:S05]  /*5d00*/  BSYNC B1 ;  /* 0x0000000000017941 */ /* 0x000fea0003800000 */
.L_x_241:
[----:B-1----:R-:W-:Y:S01]  /*5d10*/  @!P1 IMAD R3, R62, R154, R167 ;  /* 0x0000009a3e039224 */ /* 0x002fe200078e02a7 */
[----:B------:R-:W-:Y:S04]  /*5d20*/  BSSY B1, `(.L_x_243) ;  /* 0x0000006000017945 */ /* 0x000fe80003800000 */
[----:B------:R1:W-:Y:S01]  /*5d30*/  @!P1 STG.E.U8 desc[UR36][R8.64+0x48], R3 ;  /* 0x0000480308009986 */ /* 0x0003e2000c101124 */
[----:B------:R-:W-:Y:S05]  /*5d40*/  @P3 BRA `(.L_x_244) ;  /* 0x00000000000c3947 */ /* 0x000fea0003800000 */
[----:B------:R-:W5:Y:S02]  /*5d50*/  LDG.E.U8 R156, desc[UR36][R10.64+0x49] ;  /* 0x000049240a9c7981 */ /* 0x000f64000c1e1100 */
[----:B-----5:R-:W-:-:S05]  /*5d60*/  PRMT R12, R156, 0x8880, RZ ;  /* 0x000088809c0c7816 */ /* 0x020fca00000000ff */
[----:B------:R-:W-:-:S07]  /*5d70*/  IMAD R167, R12, R155, RZ ;  /* 0x0000009b0ca77224 */ /* 0x000fce00078e02ff */
.L_x_244:
[----:B------:R-:W-:Y:S05]  /*5d80*/  BSYNC B1 ;  /* 0x0000000000017941 */ /* 0x000fea0003800000 */
.L_x_243:
[----:B------:R-:W-:Y:S01]  /*5d90*/  @!P3 IMAD R63, R63, R154, R167 ;  /* 0x0000009a3f3fb224 */ /* 0x000fe200078e02a7 */
[----:B------:R-:W-:Y:S04]  /*5da0*/  BSSY B1, `(.L_x_245) ;  /* 0x0000006000017945 */ /* 0x000fe80003800000 */
[----:B------:R0:W-:Y:S01]  /*5db0*/  @!P3 STG.E.U8 desc[UR36][R8.64+0x49], R63 ;  /* 0x0000493f0800b986 */ /* 0x0001e2000c101124 */
[----:B------:R-:W-:Y:S05]  /*5dc0*/  @P4 BRA `(.L_x_246) ;  /* 0x00000000000c4947 */ /* 0x000fea0003800000 */
[----:B------:R-:W5:Y:S02]  /*5dd0*/  LDG.E.U8 R156, desc[UR36][R4.64+0x50] ;  /* 0x00005024049c7981 */ /* 0x000f64000c1e1100 */
[----:B-----5:R-:W-:-:S05]  /*5de0*/  PRMT R12, R156, 0x8880, RZ ;  /* 0x000088809c0c7816 */ /* 0x020fca00000000ff */
[----:B------:R-:W-:-:S07]  /*5df0*/  IMAD R167, R12, R155, RZ ;  /* 0x0000009b0ca77224 */ /* 0x000fce00078e02ff */
.L_x_246:
[----:B------:R-:W-:Y:S05]  /*5e00*/  BSYNC B1 ;  /* 0x0000000000017941 */ /* 0x000fea0003800000 */
.L_x_245:
        /* <DEDUP_REMOVED lines=10> */
.L_x_248:
[----:B------:R-:W-:Y:S05]  /*5eb0*/  BSYNC B1 ;  /* 0x0000000000017941 */ /* 0x000fea0003800000 */
.L_x_247:
[----:B------:R-:W-:Y:S01]  /*5ec0*/  @!P1 IMAD R65, R65, R154, R167 ;  /* 0x0000009a41419224 */ /* 0x000fe200078e02a7 */
[----:B------:R-:W-:Y:S04]  /*5ed0*/  BSSY B1, `(.L_x_249) ;  /* 0x0000006000017945 */ /* 0x000fe80003800000 */
[----:B------:R0:W-:Y:S01]  /*5ee0*/  @!P1 STG.E.U8 desc[UR36][R6.64+0x51], R65 ;  /* 0x0000514106009986 */ /* 0x0001e2000c101124 */
[----:B------:R-:W-:Y:S05]  /*5ef0*/  @P3 BRA `(.L_x_250) ;  /* 0x00000000000c3947 */ /* 0x000fea0003800000 */
[----:B------:R-:W5:Y:S02]  /*5f00*/  LDG.E.U8 R156, desc[UR36][R10.64+0x50] ;  /* 0x000050240a9c7981 */ /* 0x000f64000c1e1100 */
[----:B-----5:R-:W-:-:S05]  /*5f10*/  PRMT R12, R156, 0x8880, RZ ;  /* 0x000088809c0c7816 */ /* 0x020fca00000000ff */
[----:B------:R-:W-:-:S07]  /*5f20*/  IMAD R167, R12, R155, RZ ;  /* 0x0000009b0ca77224 */ /* 0x000fce00078e02ff */
.L_x_250:
[----:B------:R-:W-:Y:S05]  /*5f30*/  BSYNC B1 ;  /* 0x0000000000017941 */ /* 0x000fea0003800000 */
.L_x_249:
[----:B-1----:R-:W-:Y:S01]  /*5f40*/  @!P3 IMAD R3, R66, R154, R167 ;  /* 0x0000009a4203b224 */ /* 0x002fe200078e02a7 */
[----:B------:R-:W-:Y:S04]  /*5f50*/  BSSY B1, `(.L_x_251) ;  /* 0x0000006000017945 */ /* 0x000fe80003800000 */
[----:B------:R1:W-:Y:S01]  /*5f60*/  @!P3 STG.E.U8 desc[UR36][R8.64+0x50], R3 ;  /* 0x000050030800b986 */ /* 0x0003e2000c101124 */
[----:B------:R-:W-:Y:S05]  /*5f70*/  @P4 BRA `(.L_x_252) ;  /* 0x00000000000c4947 */ /* 0x000fea0003800000 */
[----:B------:R-:W5:Y:S02]  /*5f80*/  LDG.E.U8 R156, desc[UR36][R10.64+0x51] ;  /* 0x000051240a9c7981 */ /* 0x000f64000c1e1100 */
[----:B-----5:R-:W-:-:S05]  /*5f90*/  PRMT R12, R156, 0x8880, RZ ;  /* 0x000088809c0c7816 */ /* 0x020fca00000000ff */
[----:B------:R-:W-:-:S07]  /*5fa0*/  IMAD R167, R12, R155, RZ ;  /* 0x0000009b0ca77224 */ /* 0x000fce00078e02ff */
.L_x_252:
[----:B------:R-:W-:Y:S05]  /*5fb0*/  BSYNC B1 ;  /* 0x0000000000017941 */ /* 0x000fea0003800000 */
.L_x_251:
        /* <DEDUP_REMOVED lines=10> */
.L_x_254:
[----:B------:R-:W-:Y:S05]  /*6060*/  BSYNC B1 ;  /* 0x0000000000017941 */ /* 0x000fea0003800000 */
.L_x_253:
[----:B-1----:R-:W-:Y:S01]  /*6070*/  @!P1 IMAD R3, R68, R154, R167 ;  /* 0x0000009a44039224 */ /* 0x002fe200078e02a7 */
[----:B------:R-:W-:Y:S04]  /*6080*/  BSSY B1, `(.L_x_255) ;  /* 0x0000006000017945 */ /* 0x000fe80003800000 */
[----:B------:R1:W-:Y:S01]  /*6090*/  @!P1 STG.E.U8 desc[UR36][R6.64+0x58], R3 ;  /* 0x0000580306009986 */ /* 0x0003e2000c101124 */
[----:B------:R-:W-:Y:S05]  /*60a0*/  @P3 BRA `(.L_x_256) ;  /* 0x00000000000c3947 */ /* 0x000fea0003800000 */
[----:B------:R-:W5:Y:S02]  /*60b0*/  LDG.E.U8 R156, desc[UR36][R4.64+0x59] ;  /* 0x00005924049c7981 */ /* 0x000f64000c1e1100 */
[----:B-----5:R-:W-:-:S05]  /*60c0*/  PRMT R12, R156, 0x8880, RZ ;  /* 0x000088809c0c7816 */ /* 0x020fca00000000ff */
[----:B------:R-:W-:-:S07]  /*60d0*/  IMAD R167, R12, R155, RZ ;  /* 0x0000009b0ca77224 */ /* 0x000fce00078e02ff */
.L_x_256:
[----:B------:R-:W-:Y:S05]  /*60e0*/  BSYNC B1 ;  /* 0x0000000000017941 */ /* 0x000fea0003800000 */
.L_x_255:
[----:B------:R-:W-:Y:S01]  /*60f0*/  @!P3 IMAD R69, R69, R154, R167 ;  /* 0x0000009a4545b224 */ /* 0x000fe200078e02a7 */
[----:B------:R-:W-:Y:S04]  /*6100*/  BSSY B1, `(.L_x_257) ;  /* 0x0000006000017945 */ /* 0x000fe80003800000 */
[----:B------:R0:W-:Y:S01]  /*6110*/  @!P3 STG.E.U8 desc[UR36][R6.64+0x59], R69 ;  /* 0x000059450600b986 */ /* 0x0001e2000c101124 */
[----:B------:R-:W-:Y:S05]  /*6120*/  @P4 BRA `(.L_x_258) ;  /* 0x00000000000c4947 */ /* 0x000fea0003800000 */
[----:B------:R-:W5:Y:S02]  /*6130*/  LDG.E.U8 R156, desc[UR36][R10.64+0x58] ;  /* 0x000058240a9c7981 */ /* 0x000f64000c1e1100 */
[----:B-----5:R-:W-:-:S05]  /*6140*/  PRMT R12, R156, 0x8880, RZ ;  /* 0x000088809c0c7816 */ /* 0x020fca00000000ff */
[----:B------:R-:W-:-:S07]  /*6150*/  IMAD R167, R12, R155, RZ ;  /* 0x0000009b0ca77224 */ /* 0x000fce00078e02ff */
.L_x_258:
[----:B------:R-:W-:Y:S05]  /*6160*/  BSYNC B1 ;  /* 0x0000000000017941 */ /* 0x000fea0003800000 */
.L_x_257:
        /* <DEDUP_REMOVED lines=10> */
.L_x_260:
[----:B------:R-:W-:Y:S05]  /*6210*/  BSYNC B1 ;  /* 0x0000000000017941 */ /* 0x000fea0003800000 */
.L_x_259:
[----:B------:R-:W-:Y:S01]  /*6220*/  @!P1 IMAD R71, R71, R154, R167 ;  /* 0x0000009a47479224 */ /* 0x000fe200078e02a7 */
[----:B------:R-:W-:Y:S04]  /*6230*/  BSSY B1, `(.L_x_261) ;  /* 0x0000006000017945 */ /* 0x000fe80003800000 */
[----:B------:R0:W-:Y:S01]  /*6240*/  @!P1 STG.E.U8 desc[UR36][R8.64+0x59], R71 ;  /* 0x0000594708009986 */ /* 0x0001e2000c101124 */
[----:B------:R-:W-:Y:S05]  /*6250*/  @P3 BRA `(.L_x_262) ;  /* 0x00000000000c3947 */ /* 0x000fea0003800000 */
[----:B------:R-:W5:Y:S02]  /*6260*/  LDG.E.U8 R156, desc[UR36][R4.64+0x60] ;  /* 0x00006024049c7981 */ /* 0x000f64000c1e1100 */
[----:B-----5:R-:W-:-:S05]  /*6270*/  PRMT R12, R156, 0x8880, RZ ;  /* 0x000088809c0c7816 */ /* 0x020fca00000000ff */
[----:B------:R-:W-:-:S07]  /*6280*/  IMAD R167, R12, R155, RZ ;  /* 0x0000009b0ca77224 */ /* 0x000fce00078e02ff */
.L_x_262:
[----:B------:R-:W-:Y:S05]  /*6290*/  BSYNC B1 ;  /* 0x0000000000017941 */ /* 0x000fea0003800000 */
.L_x_261:
[----:B-1----:R-:W-:Y:S01]  /*62a0*/  @!P3 IMAD R3, R72, R154, R167 ;  /* 0x0000009a4803b224 */ /* 0x002fe200078e02a7 */
[----:B------:R-:W-:Y:S04]  /*62b0*/  BSSY B1, `(.L_x_263) ;  /* 0x0000006000017945 */ /* 0x000fe80003800000 */
[----:B------:R1:W-:Y:S01]  /*62c0*/  @!P3 STG.E.U8 desc[UR36][R6.64+0x60], R3 ;  /* 0x000060030600b986 */ /* 0x0003e2000c101124 */
[----:B------:R-:W-:Y:S05]  /*62d0*/  @P4 BRA `(.L_x_264) ;  /* 0x00000000000c4947 */ /* 0x000fea0003800000 */
[----:B------:R-:W5:Y:S02]  /*62e0*/  LDG.E.U8 R156, desc[UR36][R4.64+0x61] ;  /* 0x00006124049c7981 */ /* 0x000f64000c1e1100 */
[----:B-----5:R-:W-:-:S05]  /*62f0*/  PRMT R12, R156, 0x8880, RZ ;  /* 0x000088809c0c7816 */ /* 0x020fca00000000ff */
[----:B------:R-:W-:-:S07]  /*6300*/  IMAD R167, R12, R155, RZ ;  /* 0x0000009b0ca77224 */ /* 0x000fce00078e02ff */
.L_x_264:
[----:B------:R-:W-:Y:S05]  /*6310*/  BSYNC B1 ;  /* 0x0000000000017941 */ /* 0x000fea0003800000 */
.L_x_263:
        /* <DEDUP_REMOVED lines=10> */
.L_x_266:
[----:B------:R-:W-:Y:S05]  /*63c0*/  BSYNC B1 ;  /* 0x0000000000017941 */ /* 0x000fea0003800000 */
.L_x_265:
[----:B-1----:R-:W-:Y:S01]  /*63d0*/  @!P1 IMAD R3, R74, R154, R167 ;  /* 0x0000009a4a039224 */ /* 0x002fe200078e02a7 */
[----:B------:R-:W-:Y:S04]  /*63e0*/  BSSY B1, `(.L_x_267) ;  /* 0x0000006000017945 */ /* 0x000fe80003800000 */
[----:B------:R1:W-:Y:S01]  /*63f0*/  @!P1 STG.E.U8 desc[UR36][R8.64+0x60], R3 ;  /* 0x0000600308009986 */ /* 0x0003e2000c101124 */
[----:B------:R-:W-:Y:S05]  /*6400*/  @P3 BRA `(.L_x_268) ;  /* 0x00000000000c3947 */ /* 0x000fea0003800000 */
[----:B------:R-:W5:Y:S02]  /*6410*/  LDG.E.U8 R156, desc[UR36][R10.64+0x61] ;  /* 0x000061240a9c7981 */ /* 0x000f64000c1e1100 */
[----:B-----5:R-:W-:-:S05]  /*6420*/  PRMT R12, R156, 0x8880, RZ ;  /* 0x000088809c0c7816 */ /* 0x020fca00000000ff */
[----:B------:R-:W-:-:S07]  /*6430*/  IMAD R167, R12, R155, RZ ;  /* 0x0000009b0ca77224 */ /* 0x000fce00078e02ff */
.L_x_268:
[----:B------:R-:W-:Y:S05]  /*6440*/  BSYNC B1 ;  /* 0x0000000000017941 */ /* 0x000fea0003800000 */
.L_x_267:
[----:B------:R-:W-:Y:S01]  /*6450*/  @!P3 IMAD R75, R75, R154, R167 ;  /* 0x0000009a4b4bb224 */ /* 0x000fe200078e02a7 */
[----:B------:R-:W-:Y:S04]  /*6460*/  BSSY B1, `(.L_x_269) ;  /* 0x0000006000017945 */ /* 0x000fe80003800000 */
[----:B------:R0:W-:Y:S01]  /*6470*/  @!P3 STG.E.U8 desc[UR36][R8.64+0x61], R75 ;  /* 0x0000614b0800b986 */ /* 0x0001e2000c101124 */
[----:B------:R-:W-:Y:S05]  /*6480*/  @P4 BRA `(.L_x_270) ;  /* 0x00000000000c4947 */ /* 0x000fea0003800000 */
[----:B------:R-:W5:Y:S02]  /*6490*/  LDG.E.U8 R156, desc[UR36][R4.64+0x68] ;  /* 0x00006824049c7981 */ /* 0x000f64000c1e1100 */
[----:B-----5:R-:W-:-:S05]  /*64a0*/  PRMT R12, R156, 0x8880, RZ ;  /* 0x000088809c0c7816 */ /* 0x020fca00000000ff */
[----:B------:R-:W-:-:S07]  /*64b0*/  IMAD R167, R12, R155, RZ ;  /* 0x0000009b0ca77224 */ /* 0x000fce00078e02ff */
.L_x_270:
[----:B------:R-:W-:Y:S05]  /*64c0*/  BSYNC B1 ;  /* 0x0000000000017941 */ /* 0x000fea0003800000 */
.L_x_269:
        /* <DEDUP_REMOVED lines=10> */
.L_x_272:
[----:B------:R-:W-:Y:S05]  /*6570*/  BSYNC B1 ;  /* 0x0000000000017941 */ /* 0x000fea0003800000 */
.L_x_271:
[----:B------:R-:W-:Y:S01]  /*6580*/  @!P1 IMAD R77, R77, R154, R167 ;  /* 0x0000009a4d4d9224 */ /* 0x000fe200078e02a7 */
[----:B------:R-:W-:Y:S04]  /*6590*/  BSSY B1, `(.L_x_273) ;  /* 0x0000006000017945 */ /* 0x000fe80003800000 */
[----:B------:R0:W-:Y:S01]  /*65a0*/  @!P1 STG.E.U8 desc[UR36][R6.64+0x69], R77 ;  /* 0x0000694d06009986 */ /* 0x0001e2000c101124 */
[----:B------:R-:W-:Y:S05]  /*65b0*/  @P3 BRA `(.L_x_274) ;  /* 0x00000000000c3947 */ /* 0x000fea0003800000 */
[----:B------:R-:W5:Y:S02]  /*65c0*/  LDG.E.U8 R156, desc[UR36][R10.64+0x68] ;  /* 0x000068240a9c7981 */ /* 0x000f64000c1e1100 */
[----:B-----5:R-:W-:-:S05]  /*65d0*/  PRMT R12, R156, 0x8880, RZ ;  /* 0x000088809c0c7816 */ /* 0x020fca00000000ff */
[----:B------:R-:W-:-:S07]  /*65e0*/  IMAD R167, R12, R155, RZ ;  /* 0x0000009b0ca77224 */ /* 0x000fce00078e02ff */
.L_x_274:
[----:B------:R-:W-:Y:S05]  /*65f0*/  BSYNC B1 ;  /* 0x0000000000017941 */ /* 0x000fea0003800000 */
.L_x_273:
[----:B-1----:R-:W-:Y:S01]  /*6600*/  @!P3 IMAD R3, R78, R154, R167 ;  /* 0x0000009a4e03b224 */ /* 0x002fe200078e02a7 */
[----:B------:R-:W-:Y:S04]  /*6610*/  BSSY B1, `(.L_x_275) ;  /* 0x0000006000017945 */ /* 0x000fe80003800000 */
[----:B------:R1:W-:Y:S01]  /*6620*/  @!P3 STG.E.U8 desc[UR36][R8.64+0x68], R3 ;  /* 0x000068030800b986 */ /* 0x0003e2000c101124 */
[----:B------:R-:W-:Y:S05]  /*6630*/  @P4 BRA `(.L_x_276) ;  /* 0x00000000000c4947 */ /* 0x000fea0003800000 */
[----:B------:R-:W5:Y:S02]  /*6640*/  LDG.E.U8 R156, desc[UR36][R10.64+0x69] ;  /* 0x000069240a9c7981 */ /* 0x000f64000c1e1100 */
[----:B-----5:R-:W-:-:S05]  /*6650*/  PRMT R12, R156, 0x8880, RZ ;  /* 0x000088809c0c7816 */ /* 0x020fca00000000ff */
[----:B------:R-:W-:-:S07]  /*6660*/  IMAD R167, R12, R155, RZ ;  /* 0x0000009b0ca77224 */ /* 0x000fce00078e02ff */
.L_x_276:
[----:B------:R-:W-:Y:S05]  /*6670*/  BSYNC B1 ;  /* 0x0000000000017941 */ /* 0x000fea0003800000 */
.L_x_275:
        /* <DEDUP_REMOVED lines=10> */
.L_x_278:
[----:B------:R-:W-:Y:S05]  /*6720*/  BSYNC B1 ;  /* 0x0000000000017941 */ /* 0x000fea0003800000 */
.L_x_277:
[----:B-1----:R-:W-:Y:S01]  /*6730*/  @!P1 IMAD R3, R80, R154, R167 ;  /* 0x0000009a50039224 */ /* 0x002fe200078e02a7 */
[----:B------:R-:W-:Y:S04]  /*6740*/  BSSY B1, `(.L_x_279) ;  /* 0x0000006000017945 */ /* 0x000fe80003800000 */
[----:B------:R1:W-:Y:S01]  /*6750*/  @!P1 STG.E.U8 desc[UR36][R6.64+0x70], R3 ;  /* 0x0000700306009986 */ /* 0x0003e2000c101124 */
[----:B------:R-:W-:Y:S05]  /*6760*/  @P3 BRA `(.L_x_280) ;  /* 0x00000000000c3947 */ /* 0x000fea0003800000 */
[----:B------:R-:W5:Y:S02]  /*6770*/  LDG.E.U8 R156, desc[UR36][R4.64+0x71] ;  /* 0x00007124049c7981 */ /* 0x000f64000c1e1100 */
[----:B-----5:R-:W-:-:S05]  /*6780*/  PRMT R12, R156, 0x8880, RZ ;  /* 0x000088809c0c7816 */ /* 0x020fca00000000ff */
[----:B------:R-:W-:-:S07]  /*6790*/  IMAD R167, R12, R155, RZ ;  /* 0x0000009b0ca77224 */ /* 0x000fce00078e02ff */
.L_x_280:
[----:B------:R-:W-:Y:S05]  /*67a0*/  BSYNC B1 ;  /* 0x0000000000017941 */ /* 0x000fea0003800000 */
.L_x_279:
[----:B------:R-:W-:Y:S01]  /*67b0*/  @!P3 IMAD R81, R81, R154, R167 ;  /* 0x0000009a5151b224 */ /* 0x000fe200078e02a7 */
[----:B------:R-:W-:Y:S04]  /*67c0*/  BSSY B1, `(.L_x_281) ;  /* 0x0000006000017945 */ /* 0x000fe80003800000 */
[----:B------:R0:W-:Y:S01]  /*67d0*/  @!P3 STG.E.U8 desc[UR36][R6.64+0x71], R81 ;  /* 0x000071510600b986 */ /* 0x0001e2000c101124 */
[----:B------:R-:W-:Y:S05]  /*67e0*/  @P4 BRA `(.L_x_282) ;  /* 0x00000000000c4947 */ /* 0x000fea0003800000 */
[----:B------:R-:W5:Y:S02]  /*67f0*/  LDG.E.U8 R156, desc[UR36][R10.64+0x70] ;  /* 0x000070240a9c7981 */ /* 0x000f64000c1e1100 */
[----:B-----5:R-:W-:-:S05]  /*6800*/  PRMT R12, R156, 0x8880, RZ ;  /* 0x000088809c0c7816 */ /* 0x020fca00000000ff */
[----:B------:R-:W-:-:S07]  /*6810*/  IMAD R167, R12, R155, RZ ;  /* 0x0000009b0ca77224 */ /* 0x000fce00078e02ff */
.L_x_282:
[----:B------:R-:W-:Y:S05]  /*6820*/  BSYNC B1 ;  /* 0x0000000000017941 */ /* 0x000fea0003800000 */
.L_x_281:
[----:B------:R-:W-:Y:S01]  /*6830*/  ISETP.LT.OR P1, PT, R164, 0x72, !P0 ;  /* 0x00000072a400780c */ /* 0x000fe20004721670 */
[----:B-1----:R-:W-:Y:S01]  /*6840*/  @!P4 IMAD R3, R82, R154, R167 ;  /* 0x0000009a5203c224 */ /* 0x002fe200078e02a7 */
[----:B------:R-:W-:Y:S01]  /*6850*/  BSSY B1, `(.L_x_283) ;  /* 0x0000009000017945 */ /* 0x000fe20003800000 */
[C---:B------:R-:W-:Y:S02]  /*6860*/  ISETP.LT.OR P3, PT, R164.reuse, 0x79, !P2 ;  /* 0x00000079a400780c */ /* 0x040fe40005761670 */
[C---:B------:R-:W-:Y:S01]  /*6870*/  ISETP.LT.OR P2, PT, R164.reuse, 0x7a, !P2 ;  /* 0x0000007aa400780c */ /* 0x040fe20005741670 */
[----:B------:R1:W-:Y:S01]  /*6880*/  @!P4 STG.E.U8 desc[UR36][R8.64+0x70], R3 ;  /* 0x000070030800c986 */ /* 0x0003e2000c101124 */
[----:B------:R-:W-:-:S06]  /*6890*/  ISETP.LT.OR P4, PT, R164, 0x79, !P0 ;  /* 0x00000079a400780c */ /* 0x000fcc0004781670 */
[----:B------:R-:W-:Y:S07]  /*68a0*/  @P1 BRA `(.L_x_284) ;  /* 0x00000000000c1947 */ /* 0x000fee0003800000 */
[----:B------:R-:W5:Y:S02]  /*68b0*/  LDG.E.U8 R156, desc[UR36][R10.64+0x71] ;  /* 0x000071240a9c7981 */ /* 0x000f64000c1e1100 */
[----:B-----5:R-:W-:-:S05]  /*68c0*/  PRMT R12, R156, 0x8880, RZ ;  /* 0x000088809c0c7816 */ /* 0x020fca00000000ff */
[----:B------:R-:W-:-:S07]  /*68d0*/  IMAD R167, R12, R155, RZ ;  /* 0x0000009b0ca77224 */ /* 0x000fce00078e02ff */
.L_x_284:
[----:B------:R-:W-:Y:S05]  /*68e0*/  BSYNC B1 ;  /* 0x0000000000017941 */ /* 0x000fea0003800000 */
.L_x_283:
[----:B------:R-:W-:Y:S01]  /*68f0*/  @!P1 IMAD R83, R83, R154, R167 ;  /* 0x0000009a53539224 */ /* 0x000fe200078e02a7 */
[----:B------:R-:W-:Y:S04]  /*6900*/  BSSY B1, `(.L_x_285) ;  /* 0x0000006000017945 */ /* 0x000fe80003800000 */
[----:B------:R0:W-:Y:S01]  /*6910*/  @!P1 STG.E.U8 desc[UR36][R8.64+0x71], R83 ;  /* 0x0000715308009986 */ /* 0x0001e2000c101124 */
[----:B------:R-:W-:Y:S05]  /*6920*/  @P3 BRA `(.L_x_286) ;  /* 0x00000000000c3947 */ /* 0x000fea0003800000 */
[----:B------:R-:W5:Y:S02]  /*6930*/  LDG.E.U8 R156, desc[UR36][R4.64+0x78] ;  /* 0x00007824049c7981 */ /* 0x000f64000c1e1100 */
[----:B-----5:R-:W-:-:S05]  /*6940*/  PRMT R12, R156, 0x8880, RZ ;  /* 0x000088809c0c7816 */ /* 0x020fca00000000ff */
[----:B------:R-:W-:-:S07]  /*6950*/  IMAD R167, R12, R155, RZ ;  /* 0x0000009b0ca77224 */ /* 0x000fce00078e02ff */
.L_x_286:
[----:B------:R-:W-:Y:S05]  /*6960*/  BSYNC B1 ;  /* 0x0000000000017941 */ /* 0x000fea0003800000 */
.L_x_285:
[----:B-1----:R-:W-:Y:S01]  /*6970*/  @!P3 IMAD R3, R84, R154, R167 ;  /* 0x0000009a5403b224 */ /* 0x002fe200078e02a7 */
[----:B------:R-:W-:Y:S04]  /*6980*/  BSSY B1, `(.L_x_287) ;  /* 0x0000006000017945 */ /* 0x000fe80003800000 */
[----:B------:R1:W-:Y:S01]  /*6990*/  @!P3 STG.E.U8 desc[UR36][R6.64+0x78], R3 ;  /* 0x000078030600b986 */ /* 0x0003e2000c101124 */
[----:B------:R-:W-:Y:S05]  /*69a0*/  @P2 BRA `(.L_x_288) ;  /* 0x00000000000c2947 */ /* 0x000fea0003800000 */
[----:B------:R-:W5:Y:S02]  /*69b0*/  LDG.E.U8 R156, desc[UR36][R4.64+0x79] ;  /* 0x00007924049c7981 */ /* 0x000f64000c1e1100 */
[----:B-----5:R-:W-:-:S05]  /*69c0*/  PRMT R12, R156, 0x8880, RZ ;  /* 0x000088809c0c7816 */ /* 0x020fca00000000ff */
[----:B------:R-:W-:-:S07]  /*69d0*/  IMAD R167, R12, R155, RZ ;  /* 0x0000009b0ca77224 */ /* 0x000fce00078e02ff */
.L_x_288:
[----:B------:R-:W-:Y:S05]  /*69e0*/  BSYNC B1 ;  /* 0x0000000000017941 */ /* 0x000fea0003800000 */
.L_x_287:
[----:B------:R-:W-:Y:S01]  /*69f0*/  @!P2 IMAD R85, R85, R154, R167 ;  /* 0x0000009a5555a224 */ /* 0x000fe200078e02a7 */
[----:B------:R-:W-:Y:S04]  /*6a00*/  BSSY B1, `(.L_x_289) ;  /* 0x0000006000017945 */ /* 0x000fe80003800000 */
[----:B------:R0:W-:Y:S01]  /*6a10*/  @!P2 STG.E.U8 desc[UR36][R6.64+0x79], R85 ;  /* 0x000079550600a986 */ /* 0x0001e2000c101124 */
[----:B------:R-:W-:Y:S05]  /*6a20*/  @P4 BRA `(.L_x_290) ;  /* 0x00000000000c4947 */ /* 0x000fea0003800000 */
[----:B------:R-:W5:Y:S02]  /*6a30*/  LDG.E.U8 R156, desc[UR36][R10.64+0x78] ;  /* 0x000078240a9c7981 */ /* 0x000f64000c1e1100 */
[----:B-----5:R-:W-:-:S05]  /*6a40*/  PRMT R4, R156, 0x8880, RZ ;  /* 0x000088809c047816 */ /* 0x020fca00000000ff */
[----:B------:R-:W-:-:S07]  /*6a50*/  IMAD R167, R4, R155, RZ ;  /* 0x0000009b04a77224 */ /* 0x000fce00078e02ff */
.L_x_290:
[----:B------:R-:W-:Y:S05]  /*6a60*/  BSYNC B1 ;  /* 0x0000000000017941 */ /* 0x000fea0003800000 */
.L_x_289:
[----:B-1----:R-:W-:Y:S01]  /*6a70*/  @!P4 IMAD R3, R86, R154, R167 ;  /* 0x0000009a5603c224 */ /* 0x002fe200078e02a7 */
[----:B------:R-:W-:Y:S01]  /*6a80*/  ISETP.LT.OR P0, PT, R164, 0x7a, !P0 ;  /* 0x0000007aa400780c */ /* 0x000fe20004701670 */
[----:B------:R-:W-:Y:S03]  /*6a90*/  BSSY B1, `(.L_x_291) ;  /* 0x0000006000017945 */ /* 0x000fe60003800000 */
[----:B------:R1:W-:Y:S09]  /*6aa0*/  @!P4 STG.E.U8 desc[UR36][R8.64+0x78], R3 ;  /* 0x000078030800c986 */ /* 0x0003f2000c101124 */
[----:B------:R-:W-:Y:S05]  /*6ab0*/  @P0 BRA `(.L_x_292) ;  /* 0x00000000000c0947 */ /* 0x000fea0003800000 */
[----:B------:R-:W5:Y:S02]  /*6ac0*/  LDG.E.U8 R156, desc[UR36][R10.64+0x79] ;  /* 0x000079240a9c7981 */ /* 0x000f64000c1e1100 */
[----:B-----5:R-:W-:-:S05]  /*6ad0*/  PRMT R4, R156, 0x8880, RZ ;  /* 0x000088809c047816 */ /* 0x020fca00000000ff */
[----:B------:R-:W-:-:S07]  /*6ae0*/  IMAD R167, R4, R155, RZ ;  /* 0x0000009b04a77224 */ /* 0x000fce00078e02ff */
.L_x_292:
[----:B------:R-:W-:Y:S05]  /*6af0*/  BSYNC B1 ;  /* 0x0000000000017941 */ /* 0x000fea0003800000 */
.L_x_291:
[----:B------:R-:W-:Y:S01]  /*6b00*/  IMAD R87, R87, R154, R167 ;  /* 0x0000009a57577224 */ /* 0x000fe200078e02a7 */
[----:B------:R-:W-:Y:S06]  /*6b10*/  @P0 BRA `(.L_x_293) ;  /* 0x0000001800180947 */ /* 0x000fec0003800000 */
[----:B------:R0:W-:Y:S01]  /*6b20*/  STG.E.U8 desc[UR36][R8.64+0x79], R87 ;  /* 0x0000795708007986 */ /* 0x0001e2000c101124 */
[----:B------:R-:W-:Y:S05]  /*6b30*/  BRA `(.L_x_293) ;  /* 0x0000001800107947 */ /* 0x000fea0003800000 */
.L_x_36:
[C---:B------:R-:W-:Y:S02]  /*6b40*/  ISETP.GE.AND P2, PT, R3.reuse, 0x1, PT ;  /* 0x000000010300780c */ /* 0x040fe40003f46270 */
[----:B------:R-:W-:Y:S02]  /*6b50*/  ISETP.GE.AND P0, PT, R3, 0x9, PT ;  /* 0x000000090300780c */ /* 0x000fe40003f06270 */
[C---:B------:R-:W-:Y:S02]  /*6b60*/  ISETP.LT.OR P3, PT, R164.reuse, 0x1, !P2 ;  /* 0x00000001a400780c */ /* 0x040fe40005761670 */
[C---:B------:R-:W-:Y:S02]  /*6b70*/  ISETP.LT.OR P4, PT, R164.reuse, 0x2, !P2 ;  /* 0x00000002a400780c */ /* 0x040fe40005781670 */
[----:B------:R-:W-:-:S09]  /*6b80*/  ISETP.LT.OR P1, PT, R164, 0x1, !P0 ;  /* 0x00000001a400780c */ /* 0x000fd20004721670 */
[-C--:B------:R-:W-:Y:S02]  /*6b90*/  @!P3 IMAD R5, R88, R154.reuse, RZ ;  /* 0x0000009a5805b224 */ /* 0x080fe400078e02ff */
[-C--:B------:R-:W-:Y:S02]  /*6ba0*/  @!P4 IMAD R89, R89, R154.reuse, RZ ;  /* 0x0000009a5959c224 */ /* 0x080fe400078e02ff */
[----:B------:R-:W-:Y:S01]  /*6bb0*/  @!P1 IMAD R11, R90, R154, RZ ;  /* 0x0000009a5a0b9224 */ /* 0x000fe200078e02ff */
[----:B------:R0:W-:Y:S01]  /*6bc0*/  @!P3 STG.E.U8 desc[UR36][R158.64], R5 ;  /* 0x000000059e00b986 */ /* 0x0001e2000c101124 */
[----:B------:R-:W-:-:S03]  /*6bd0*/  ISETP.LT.OR P3, PT, R164, 0x2, !P0 ;  /* 0x00000002a400780c */ /* 0x000fc60004761670 */
[----:B------:R-:W-:Y:S01]  /*6be0*/  @!P4 STG.E.U8 desc[UR36][R158.64+0x1], R89 ;  /* 0x000001599e00c986 */ /* 0x000fe2000c101124 */
[----:B------:R-:W-:-:S03]  /*6bf0*/  ISETP.LT.OR P4, PT, R164, 0x9, !P2 ;  /* 0x00000009a400780c */ /* 0x000fc60005781670 */
[----:B------:R1:W-:Y:S01]  /*6c00*/  @!P1 STG.E.U8 desc[UR36][R12.64], R11 ;  /* 0x0000000b0c009986 */ /* 0x0003e2000c101124 */
[----:B------:R-:W-:-:S05]  /*6c10*/  ISETP.LT.OR P1, PT, R164, 0xa, !P2 ;  /* 0x0000000aa400780c */ /* 0x000fca0005721670 */
[----:B------:R-:W-:-:S04]  /*6c20*/  @!P3 IMAD R91, R91, R154, RZ ;  /* 0x0000009a5b5bb224 */ /* 0x000fc800078e02ff */
[-C--:B0-----:R-:W-:Y:S01]  /*6c30*/  @!P4 IMAD R5, R92, R154.reuse, RZ ;  /* 0x0000009a5c05c224 */ /* 0x081fe200078e02ff */
[----:B------:R-:W-:Y:S01]  /*6c40*/  @!P3 STG.E.U8 desc[UR36][R12.64+0x1], R91 ;  /* 0x0000015b0c00b986 */ /* 0x000fe2000c101124 */
[C---:B------:R-:W-:Y:S02]  /*6c50*/  ISETP.LT.OR P3, PT, R164.reuse, 0x9, !P0 ;  /* 0x00000009a400780c */ /* 0x040fe40004761670 */
[----:B------:R-:W-:Y:S01]  /*6c60*/  @!P1 IMAD R93, R93, R154, RZ ;  /* 0x0000009a5d5d9224 */ /* 0x000fe200078e02ff */
[----:B------:R0:W-:Y:S01]  /*6c70*/  @!P4 STG.E.U8 desc[UR36][R158.64+0x8], R5 ;  /* 0x000008059e00c986 */ /* 0x0001e2000c101124 */
[----:B------:R-:W-:-:S03]  /*6c80*/  ISETP.LT.OR P4, PT, R164, 0xa, !P0 ;  /* 0x0000000aa400780c */ /* 0x000fc60004781670 */
[----:B------:R-:W-:Y:S01]  /*6c90*/  @!P1 STG.E.U8 desc[UR36][R158.64+0x9], R93 ;  /* 0x0000095d9e009986 */ /* 0x000fe2000c101124 */
[----:B------:R-:W-:-:S05]  /*6ca0*/  ISETP.LT.OR P1, PT, R164, 0x11, !P2 ;  /* 0x00000011a400780c */ /* 0x000fca0005721670 */
[----:B-1----:R-:W-:-:S04]  /*6cb0*/  @!P3 IMAD R11, R94, R154, RZ ;  /* 0x0000009a5e0bb224 */ /* 0x002fc800078e02ff */
[-C--:B------:R-:W-:Y:S01]  /*6cc0*/  @!P4 IMAD R95, R95, R154.reuse, RZ ;  /* 0x0000009a5f5fc224 */ /* 0x080fe200078e02ff */
[----:B------:R1:W-:Y:S01]  /*6cd0*/  @!P3 STG.E.U8 desc[UR36][R12.64+0x8], R11 ;  /* 0x0000080b0c00b986 */ /* 0x0003e2000c101124 */
[----:B------:R-:W-:Y:S02]  /*6ce0*/  ISETP.LT.OR P3, PT, R164, 0x12, !P2 ;  /* 0x00000012a400780c */ /* 0x000fe40005761670 */
[----:B------:R-:W-:Y:S01]  /*6cf0*/  @!P1 IMAD R15, R96, R154, RZ ;  /* 0x0000009a600f9224 */ /* 0x000fe200078e02ff */
        /* <DEDUP_REMOVED lines=17> */
[----:B--2---:R-:W-:Y:S01]  /*6e10*/  @!P1 IMAD R15, R102, R154, RZ ;  /* 0x0000009a660f9224 */ /* 0x004fe200078e02ff */
        /* <DEDUP_REMOVED lines=128> */
[----:B------:R-:W-:Y:S01]  /*7620*/  @!P1 STG.E.U8 desc[UR36][R158.64+0x70], R15 ;  /* 0x0000700f9e009986 */ /* 0x000fe2000c101124 */
[----:B------:R-:W-:-:S05]  /*7630*/  ISETP.LT.OR P1, PT, R164, 0x72, !P0 ;  /* 0x00000072a400780c */ /* 0x000fca0004721670 */
[----:B------:R-:W-:-:S04]  /*7640*/  @!P3 IMAD R145, R145, R154, RZ ;  /* 0x0000009a9191b224 */ /* 0x000fc800078e02ff */
[-C--:B0-----:R-:W-:Y:S01]  /*7650*/  @!P4 IMAD R5, R146, R154.reuse, RZ ;  /* 0x0000009a9205c224 */ /* 0x081fe200078e02ff */
[----:B------:R-:W-:Y:S01]  /*7660*/  @!P3 STG.E.U8 desc[UR36][R158.64+0x71], R145 ;  /* 0x000071919e00b986 */ /* 0x000fe2000c101124 */
[C---:B------:R-:W-:Y:S02]  /*7670*/  ISETP.LT.OR P3, PT, R164.reuse, 0x79, !P2 ;  /* 0x00000079a400780c */ /* 0x040fe40005761670 */
[C---:B------:R-:W-:Y:S01]  /*7680*/  ISETP.LT.OR P2, PT, R164.reuse, 0x7a, !P2 ;  /* 0x0000007aa400780c */ /* 0x040fe20005741670 */
[----:B------:R-:W-:Y:S01]  /*7690*/  @!P1 IMAD R147, R147, R154, RZ ;  /* 0x0000009a93939224 */ /* 0x000fe200078e02ff */
[----:B------:R0:W-:Y:S01]  /*76a0*/  @!P4 STG.E.U8 desc[UR36][R12.64+0x70], R5 ;  /* 0x000070050c00c986 */ /* 0x0001e2000c101124 */
[C---:B------:R-:W-:Y:S02]  /*76b0*/  ISETP.LT.OR P4, PT, R164.reuse, 0x79, !P0 ;  /* 0x00000079a400780c */ /* 0x040fe40004781670 */
[----:B------:R-:W-:Y:S01]  /*76c0*/  ISETP.LT.OR P0, PT, R164, 0x7a, !P0 ;  /* 0x0000007aa400780c */ /* 0x000fe20004701670 */
[----:B------:R-:W-:Y:S01]  /*76d0*/  @!P1 STG.E.U8 desc[UR36][R12.64+0x71], R147 ;  /* 0x000071930c009986 */ /* 0x000fe2000c101124 */
[----:B------:R-:W-:-:S04]  /*76e0*/  ISETP.GE.AND P1, PT, R3, 0x81, PT ;  /* 0x000000810300780c */ /* 0x000fc80003f26270 */
[-C--:B-1----:R-:W-:Y:S02]  /*76f0*/  @!P3 IMAD R11, R148, R154.reuse, RZ ;  /* 0x0000009a940bb224 */ /* 0x082fe400078e02ff */
[----:B------:R-:W-:-:S03]  /*7700*/  @!P2 IMAD R149, R149, R154, RZ ;  /* 0x0000009a9595a224 */ /* 0x000fc600078e02ff */
[----:B------:R1:W-:Y:S01]  /*7710*/  @!P3 STG.E.U8 desc[UR36][R158.64+0x78], R11 ;  /* 0x0000780b9e00b986 */ /* 0x0003e2000c101124 */
[----:B------:R-:W-:Y:S01]  /*7720*/  ISETP.LT.OR P3, PT, R164, 0x1, !P1 ;  /* 0x00000001a400780c */ /* 0x000fe20004f61670 */
[-C--:B0-----:R-:W-:Y:S02]  /*7730*/  @!P4 IMAD R5, R150, R154.reuse, RZ ;  /* 0x0000009a9605c224 */ /* 0x081fe400078e02ff */
[----:B------:R-:W-:Y:S01]  /*7740*/  @!P2 STG.E.U8 desc[UR36][R158.64+0x79], R149 ;  /* 0x000079959e00a986 */ /* 0x000fe2000c101124 */
[----:B------:R-:W-:Y:S01]  /*7750*/  ISETP.LT.OR P2, PT, R164, 0x2, !P1 ;  /* 0x00000002a400780c */ /* 0x000fe20004f41670 */
[----:B------:R-:W-:Y:S02]  /*7760*/  @!P0 IMAD R151, R151, R154, RZ ;  /* 0x0000009a97978224 */ /* 0x000fe400078e02ff */
[----:B------:R0:W-:Y:S01]  /*7770*/  @!P4 STG.E.U8 desc[UR36][R12.64+0x78], R5 ;  /* 0x000078050c00c986 */ /* 0x0001e2000c101124 */
[----:B------:R-:W-:-:S03]  /*7780*/  ISETP.GE.AND P4, PT, R3, 0x89, PT ;  /* 0x000000890300780c */ /* 0x000fc60003f86270 */
[----:B------:R-:W-:Y:S01]  /*7790*/  @!P0 STG.E.U8 desc[UR36][R12.64+0x79], R151 ;  /* 0x000079970c008986 */ /* 0x000fe2000c101124 */
[----:B------:R-:W-:Y:S01]  /*77a0*/  ISETP.LT.OR P0, PT, R164, 0x1, !P4 ;  /* 0x00000001a400780c */ /* 0x000fe20006701670 */
[----:B------:R-:W-:-:S04]  /*77b0*/  @!P3 IMAD R3, R24, R154, RZ ;  /* 0x0000009a1803b224 */ /* 0x000fc800078e02ff */
[----:B------:R-:W-:Y:S01]  /*77c0*/  @!P2 IMAD R25, R25, R154, RZ ;  /* 0x0000009a1919a224 */ /* 0x000fe200078e02ff */
[----:B------:R2:W-:Y:S01]  /*77d0*/  @!P3 STG.E.U8 desc[UR36][R6.64], R3 ;  /* 0x000000030600b986 */ /* 0x0005e2000c101124 */
[----:B------:R-:W-:-:S03]  /*77e0*/  ISETP.LT.OR P3, PT, R164, 0x2, !P4 ;  /* 0x00000002a400780c */ /* 0x000fc60006761670 */
[----:B------:R-:W-:Y:S01]  /*77f0*/  @!P2 STG.E.U8 desc[UR36][R6.64+0x1], R25 ;  /* 0x000001190600a986 */ /* 0x000fe2000c101124 */
[----:B------:R-:W-:Y:S02]  /*7800*/  ISETP.LT.OR P2, PT, R164, 0x9, !P1 ;  /* 0x00000009a400780c */ /* 0x000fe40004f41670 */
[----:B-1----:R-:W-:-:S05]  /*7810*/  @!P0 IMAD R11, R26, R154, RZ ;  /* 0x0000009a1a0b8224 */ /* 0x002fca00078e02ff */
[----:B------:R-:W-:Y:S01]  /*7820*/  @!P0 STG.E.U8 desc[UR36][R8.64], R11 ;  /* 0x0000000b08008986 */ /* 0x000fe2000c101124 */
[----:B------:R-:W-:Y:S01]  /*7830*/  ISETP.LT.OR P0, PT, R164, 0xa, !P1 ;  /* 0x0000000aa400780c */ /* 0x000fe20004f01670 */
[----:B------:R-:W-:-:S04]  /*7840*/  @!P3 IMAD R27, R27, R154, RZ ;  /* 0x0000009a1b1bb224 */ /* 0x000fc800078e02ff */
[----:B0-----:R-:W-:Y:S01]  /*7850*/  @!P2 IMAD R5, R28, R154, RZ ;  /* 0x0000009a1c05a224 */ /* 0x001fe200078e02ff */
[----:B------:R-:W-:Y:S01]  /*7860*/  @!P3 STG.E.U8 desc[UR36][R8.64+0x1], R27 ;  /* 0x0000011b0800b986 */ /* 0x000fe2000c101124 */
[----:B------:R-:W-:-:S03]  /*7870*/  ISETP.LT.OR P3, PT, R164, 0x9, !P4 ;  /* 0x00000009a400780c */ /* 0x000fc60006761670 */
[----:B------:R0:W-:Y:S01]  /*7880*/  @!P2 STG.E.U8 desc[UR36][R6.64+0x8], R5 ;  /* 0x000008050600a986 */ /* 0x0001e2000c101124 */
[----:B------:R-:W-:Y:S02]  /*7890*/  ISETP.LT.OR P2, PT, R164, 0xa, !P4 ;  /* 0x0000000aa400780c */ /* 0x000fe40006741670 */
[----:B------:R-:W-:-:S05]  /*78a0*/  @!P0 IMAD R29, R29, R154, RZ ;  /* 0x0000009a1d1d8224 */ /* 0x000fca00078e02ff */
[----:B------:R-:W-:Y:S01]  /*78b0*/  @!P0 STG.E.U8 desc[UR36][R6.64+0x9], R29 ;  /* 0x0000091d06008986 */ /* 0x000fe2000c101124 */
[----:B------:R-:W-:Y:S01]  /*78c0*/  ISETP.LT.OR P0, PT, R164, 0x11, !P1 ;  /* 0x00000011a400780c */ /* 0x000fe20004f01670 */
[----:B--2---:R-:W-:-:S04]  /*78d0*/  @!P3 IMAD R3, R30, R154, RZ ;  /* 0x0000009a1e03b224 */ /* 0x004fc800078e02ff */
[----:B------:R-:W-:Y:S01]  /*78e0*/  @!P2 IMAD R31, R31, R154, RZ ;  /* 0x0000009a1f1fa224 */ /* 0x000fe200078e02ff */
[----:B------:R1:W-:Y:S01]  /*78f0*/  @!P3 STG.E.U8 desc[UR36][R8.64+0x8], R3 ;  /* 0x000008030800b986 */ /* 0x0003e2000c101124 */
[----:B------:R-:W-:-:S03]  /*7900*/  ISETP.LT.OR P3, PT, R164, 0x12, !P1 ;  /* 0x00000012a400780c */ /* 0x000fc60004f61670 */
[----:B------:R-:W-:Y:S01]  /*7910*/  @!P2 STG.E.U8 desc[UR36][R8.64+0x9], R31 ;  /* 0x0000091f0800a986 */ /* 0x000fe2000c101124 */
[----:B------:R-:W-:Y:S02]  /*7920*/  ISETP.LT.OR P2, PT, R164, 0x11, !P4 ;  /* 0x00000011a400780c */ /* 0x000fe40006741670 */
[----:B0-----:R-:W-:-:S05]  /*7930*/  @!P0 IMAD R5, R32, R154, RZ ;  /* 0x0000009a20058224 */ /* 0x001fca00078e02ff */
[----:B------:R0:W-:Y:S01]  /*7940*/  @!P0 STG.E.U8 desc[UR36][R6.64+0x10], R5 ;  /* 0x0000100506008986 */ /* 0x0001e2000c101124 */
[----:B------:R-:W-:Y:S01]  /*7950*/  ISETP.LT.OR P0, PT, R164, 0x12, !P4 ;  /* 0x00000012a400780c */ /* 0x000fe20006701670 */
[----:B------:R-:W-:-:S04]  /*7960*/  @!P3 IMAD R33, R33, R154, RZ ;  /* 0x0000009a2121b224 */ /* 0x000fc800078e02ff */
[----:B------:R-:W-:Y:S01]  /*7970*/  @!P2 IMAD R11, R34, R154, RZ ;  /* 0x0000009a220ba224 */ /* 0x000fe200078e02ff */
[----:B------:R-:W-:Y:S01]  /*7980*/  @!P3 STG.E.U8 desc[UR36][R6.64+0x11], R33 ;  /* 0x000011210600b986 */ /* 0x000fe2000c101124 */
[----:B------:R-:W-:-:S03]  /*7990*/  ISETP.LT.OR P3, PT, R164, 0x19, !P1 ;  /* 0x00000019a400780c */ /* 0x000fc60004f61670 */
[----:B------:R2:W-:Y:S01]  /*79a0*/  @!P2 STG.E.U8 desc[UR36][R8.64+0x10], R11 ;  /* 0x0000100b0800a986 */ /* 0x0005e2000c101124 */
[----:B------:R-:W-:Y:S02]  /*79b0*/  ISETP.LT.OR P2, PT, R164, 0x1a, !P1 ;  /* 0x0000001aa400780c */ /* 0x000fe40004f41670 */
[----:B------:R-:W-:-:S05]  /*79c0*/  @!P0 IMAD R35, R35, R154, RZ ;  /* 0x0000009a23238224 */ /* 0x000fca00078e02ff */
[----:B------:R-:W-:Y:S01]  /*79d0*/  @!P0 STG.E.U8 desc[UR36][R8.64+0x11], R35 ;  /* 0x0000112308008986 */ /* 0x000fe2000c101124 */
[----:B------:R-:W-:Y:S01]  /*79e0*/  ISETP.LT.OR P0, PT, R164, 0x19, !P4 ;  /* 0x00000019a400780c */ /* 0x000fe20006701670 */
[----:B-1----:R-:W-:-:S04]  /*79f0*/  @!P3 IMAD R3, R36, R154, RZ ;  /* 0x0000009a2403b224 */ /* 0x002fc800078e02ff */
        /* <DEDUP_REMOVED lines=9> */
[----:B--2---:R-:W-:Y:S01]  /*7a90*/  @!P2 IMAD R11, R40, R154, RZ ;  /* 0x0000009a280ba224 */ /* 0x004fe200078e02ff */
        /* <DEDUP_REMOVED lines=125> */
[-C--:B--2---:R-:W-:Y:S01]  /*8270*/  @!P2 IMAD R11, R82, R154.reuse, RZ ;  /* 0x0000009a520ba224 */ /* 0x084fe200078e02ff */
[----:B------:R2:W-:Y:S01]  /*8280*/  @!P3 STG.E.U8 desc[UR36][R6.64+0x71], R81 ;  /* 0x000071510600b986 */ /* 0x0005e2000c101124 */
[C---:B------:R-:W-:Y:S02]  /*8290*/  ISETP.LT.OR P3, PT, R164.reuse, 0x79, !P1 ;  /* 0x00000079a400780c */ /* 0x040fe40004f61670 */
[C---:B------:R-:W-:Y:S01]  /*82a0*/  ISETP.LT.OR P1, PT, R164.reuse, 0x7a, !P1 ;  /* 0x0000007aa400780c */ /* 0x040fe20004f21670 */
[----:B------:R2:W-:Y:S01]  /*82b0*/  @!P2 STG.E.U8 desc[UR36][R8.64+0x70], R11 ;  /* 0x0000700b0800a986 */ /* 0x0005e2000c101124 */
[C---:B------:R-:W-:Y:S02]  /*82c0*/  ISETP.LT.OR P2, PT, R164.reuse, 0x79, !P4 ;  /* 0x00000079a400780c */ /* 0x040fe40006741670 */
[----:B------:R-:W-:Y:S01]  /*82d0*/  ISETP.LT.OR P4, PT, R164, 0x7a, !P4 ;  /* 0x0000007aa400780c */ /* 0x000fe20006781670 */
[----:B------:R-:W-:-:S05]  /*82e0*/  @!P0 IMAD R83, R83, R154, RZ ;  /* 0x0000009a53538224 */ /* 0x000fca00078e02ff */
[----:B------:R2:W-:Y:S01]  /*82f0*/  @!P0 STG.E.U8 desc[UR36][R8.64+0x71], R83 ;  /* 0x0000715308008986 */ /* 0x0005e2000c101124 */
[-C--:B-1----:R-:W-:Y:S02]  /*8300*/  @!P3 IMAD R3, R84, R154.reuse, RZ ;  /* 0x0000009a5403b224 */ /* 0x082fe400078e02ff */
[-C--:B------:R-:W-:Y:S02]  /*8310*/  @!P1 IMAD R85, R85, R154.reuse, RZ ;  /* 0x0000009a55559224 */ /* 0x080fe400078e02ff */
[-C--:B0-----:R-:W-:Y:S01]  /*8320*/  @!P2 IMAD R5, R86, R154.reuse, RZ ;  /* 0x0000009a5605a224 */ /* 0x081fe200078e02ff */
[----:B------:R2:W-:Y:S01]  /*8330*/  @!P3 STG.E.U8 desc[UR36][R6.64+0x78], R3 ;  /* 0x000078030600b986 */ /* 0x0005e2000c101124 */
[----:B------:R-:W-:-:S03]  /*8340*/  @!P4 IMAD R87, R87, R154, RZ ;  /* 0x0000009a5757c224 */ /* 0x000fc600078e02ff */
[----:B------:R2:W-:Y:S04]  /*8350*/  @!P1 STG.E.U8 desc[UR36][R6.64+0x79], R85 ;  /* 0x0000795506009986 */ /* 0x0005e8000c101124 */
[----:B------:R2:W-:Y:S04]  /*8360*/  @!P2 STG.E.U8 desc[UR36][R8.64+0x78], R5 ;  /* 0x000078050800a986 */ /* 0x0005e8000c101124 */
[----:B------:R2:W-:Y:S02]  /*8370*/  @!P4 STG.E.U8 desc[UR36][R8.64+0x79], R87 ;  /* 0x000079570800c986 */ /* 0x0005e4000c101124 */
.L_x_293:
[----:B------:R-:W-:Y:S05]  /*8380*/  BSYNC B0 ;  /* 0x0000000000007941 */ /* 0x000fea0003800000 */
.L_x_35:
[----:B------:R-:W-:Y:S01]  /*8390*/  ULDC UR4, c[0x0][0xc] ;  /* 0x0000030000047ab9 */ /* 0x000fe20000000800 */
[----:B------:R-:W-:Y:S01]  /*83a0*/  ULDC UR5, c[0x0][0x10] ;  /* 0x0000040000057ab9 */ /* 0x000fe20000000800 */
[----:B-12---:R-:W1:Y:S01]  /*83b0*/  LDC R3, c[0x0][0x14] ;  /* 0x00000500ff037b82 */ /* 0x006e620000000800 */
[----:B------:R-:W-:Y:S01]  /*83c0*/  UIMAD.WIDE.U32 UR4, UR4, UR5, URZ ;  /* 0x00000005040472a5 */ /* 0x000fe2000f8e003f */
[----:B------:R-:W-:Y:S02]  /*83d0*/  IMAD.MOV.U32 R152, RZ, RZ, -0x1 ;  /* 0xffffffffff987424 */ /* 0x000fe400078e00ff */
[----:B------:R-:W-:-:S03]  /*83e0*/  IMAD.MOV.U32 R22, RZ, RZ, -0x1 ;  /* 0xffffffffff167424 */ /* 0x000fc600078e00ff */
[----:B-1----:R-:W-:-:S04]  /*83f0*/  IMAD.WIDE.U32 R16, R3, UR4, R16 ;  /* 0x0000000403107c25 */ /* 0x002fc8000f8e0010 */
[----:B------:R-:W-:Y:S01]  /*8400*/  IMAD R3, R3, UR5, RZ ;  /* 0x0000000503037c24 */ /* 0x000fe2000f8e02ff */
[----:B------:R-:W-:Y:S02]  /*8410*/  ULDC.64 UR4, c[0x0][0x650] ;  /* 0x0001940000047ab9 */ /* 0x000fe40000000a00 */
[----:B------:R-:W-:Y:S01]  /*8420*/  ISETP.GE.U32.AND P0, PT, R16, UR4, PT ;  /* 0x0000000410007c0c */ /* 0x000fe2000bf06070 */
[--C-:B------:R-:W-:Y:S01]  /*8430*/  IMAD.IADD R17, R17, 0x1, R3.reuse ;  /* 0x0000000111117824 */ /* 0x100fe200078e0203 */
[----:B------:R-:W-:-:S04]  /*8440*/  PRMT R3, RZ, 0x7610, R3 ;  /* 0x00007610ff037816 */ /* 0x000fc80000000003 */
[----:B------:R-:W-:-:S13]  /*8450*/  ISETP.GE.U32.AND.EX P0, PT, R17, UR5, PT, P0 ;  /* 0x0000000511007c0c */ /* 0x000fda000bf06100 */
[----:B------:R-:W-:Y:S05]  /*8460*/  @P0 BRA `(.L_x_294) ;  /* 0x0000000400640947 */ /* 0x000fea0003800000 */
[----:B------:R-:W1:Y:S01]  /*8470*/  S2R R12, SR_CTAID.X ;  /* 0x00000000000c7919 */ /* 0x000e620000002500 */
[----:B------:R-:W2:Y:S01]  /*8480*/  LDC.64 R10, c[0x0][0x628] ;  /* 0x00018a00ff0a7b82 */ /* 0x000ea20000000a00 */
[----:B------:R-:W-:Y:S01]  /*8490*/  ULDC UR4, c[0x0][0x150] ;  /* 0x0000540000047ab9 */ /* 0x000fe20000000800 */
[----:B0--3--:R-:W-:Y:S01]  /*84a0*/  IMAD.MOV.U32 R8, RZ, RZ, R16 ;  /* 0x000000ffff087224 */ /* 0x009fe200078e0010 */
[----:B------:R-:W0:Y:S01]  /*84b0*/  S2R R24, SR_CTAID.Y ;  /* 0x0000000000187919 */ /* 0x000e220000002600 */
[----:B------:R-:W-:-:S04]  /*84c0*/  IMAD.MOV.U32 R9, RZ, RZ, R17 ;  /* 0x000000ffff097224 */ /* 0x000fc800078e0011 */
[----:B------:R-:W3:Y:S08]  /*84d0*/  LDC R21, c[0x0][0x144] ;  /* 0x00005100ff157b82 */ /* 0x000ef00000000800 */
[----:B------:R-:W0:Y:S08]  /*84e0*/  LDC R0, c[0x0][0x630] ;  /* 0x00018c00ff007b82 */ /* 0x000e300000000800 */
[----:B------:R-:W0:Y:S01]  /*84f0*/  LDC.64 R14, c[0x0][0x620] ;  /* 0x00018800ff0e7b82 */ /* 0x000e220000000a00 */
[----:B--2---:R-:W-:-:S04]  /*8500*/  ISETP.NE.U32.AND P0, PT, R10, RZ, PT ;  /* 0x000000ff0a00720c */ /* 0x004fc80003f05070 */
[----:B------:R-:W-:Y:S02]  /*8510*/  ISETP.NE.AND.EX P0, PT, R11, RZ, PT, P0 ;  /* 0x000000ff0b00720c */ /* 0x000fe40003f05300 */
[----:B-1----:R-:W-:-:S05]  /*8520*/  I2FP.F32.U32 R3, R12 ;  /* 0x0000000c00037245 */ /* 0x002fca0000201000 */
[----:B------:R-:W-:-:S04]  /*8530*/  FMUL R3, R3, UR4 ;  /* 0x0000000403037c20 */ /* 0x000fc80008400000 */
[----:B------:R1:W2:Y:S02]  /*8540*/  F2I.U32.TRUNC.NTZ R20, R3 ;  /* 0x0000000300147305 */ /* 0x0002a4000020f000 */
[----:B---3--:R-:W-:Y:S05]  /*8550*/  @!P0 BRA `(.L_x_295) ;  /* 0x0000000000288947 */ /* 0x008fea0003800000 */
[----:B-1----:R-:W1:Y:S02]  /*8560*/  LDC R3, c[0x0][0x634] ;  /* 0x00018d00ff037b82 */ /* 0x002e640000000800 */
[----:B-1----:R-:W-:-:S05]  /*8570*/  IADD3 R3, P0, R16, R3, RZ ;  /* 0x0000000310037210 */ /* 0x002fca0007f1e0ff */
[----:B------:R-:W-:-:S04]  /*8580*/  IMAD.X R13, RZ, RZ, R17, P0 ;  /* 0x000000ffff0d7224 */ /* 0x000fc800000e0611 */
[----:B------:R-:W-:-:S04]  /*8590*/  IMAD.WIDE.U32 R4, R13, R10, RZ ;  /* 0x0000000a0d047225 */ /* 0x000fc800078e00ff */
[----:B----4-:R-:W-:-:S04]  /*85a0*/  IMAD.WIDE.U32 R6, P0, R3, R11, R4 ;  /* 0x0000000b03067225 */ /* 0x010fc80007800004 */
[----:B------:R-:W-:-:S04]  /*85b0*/  IMAD.WIDE.U32 R4, R3, R10, RZ ;  /* 0x0000000a03047225 */ /* 0x000fc800078e00ff */
[----:B------:R-:W-:Y:S01]  /*85c0*/  IMAD.X R9, RZ, RZ, RZ, P0 ;  /* 0x000000ffff097224 */ /* 0x000fe200000e06ff */
[----:B------:R-:W-:Y:S01]  /*85d0*/  IADD3 RZ, P0, R5, R6, RZ ;  /* 0x0000000605ff7210 */ /* 0x000fe20007f1e0ff */
[----:B------:R-:W-:-:S04]  /*85e0*/  IMAD.MOV.U32 R8, RZ, RZ, R7 ;  /* 0x000000ffff087224 */ /* 0x000fc800078e0007 */
[----:B------:R-:W-:-:S08]  /*85f0*/  IMAD.WIDE.U32.X R8, R13, R11, R8, P0 ;  /* 0x0000000b0d087225 */ /* 0x000fd000000e0408 */
.L_x_295:
[----:B----4-:R-:W3:Y:S01]  /*8600*/  LDC.64 R28, c[0x0][0x640] ;  /* 0x00019000ff1c7b82 */ /* 0x010ee20000000a00 */
[-CC-:B0-----:R-:W-:Y:S01]  /*8610*/  SHF.R.U64 R22, R8, R0.reuse, R9.reuse ;  /* 0x0000000008167219 */ /* 0x181fe20000001209 */
[----:B--2---:R-:W-:Y:S01]  /*8620*/  IMAD.MOV R20, RZ, RZ, -R20 ;  /* 0x000000ffff147224 */ /* 0x004fe200078e0a14 */
[----:B------:R-:W-:Y:S01]  /*8630*/  SHF.R.U32.HI R0, RZ, R0, R9 ;  /* 0x00000000ff007219 */ /* 0x000fe20000011609 */
[----:B------:R-:W-:Y:S01]  /*8640*/  ULDC UR4, c[0x0][0x154] ;  /* 0x0000550000047ab9 */ /* 0x000fe20000000800 */
[----:B-1----:R-:W-:Y:S01]  /*8650*/  IADD3 R3, P0, RZ, -R22, RZ ;  /* 0x80000016ff037210 */ /* 0x002fe20007f1e0ff */
[----:B------:R-:W-:Y:S02]  /*8660*/  IMAD R21, R21, R20, R12 ;  /* 0x0000001415157224 */ /* 0x000fe400078e020c */
[----:B------:R-:W0:Y:S01]  /*8670*/  LDC R6, c[0x0][0x618] ;  /* 0x00018600ff067b82 */ /* 0x000e220000000800 */
[----:B------:R-:W-:Y:S02]  /*8680*/  IMAD.MOV.U32 R7, RZ, RZ, 0x1 ;  /* 0x00000001ff077424 */ /* 0x000fe400078e00ff */
[----:B------:R-:W-:-:S04]  /*8690*/  IMAD.X R5, RZ, RZ, ~R0, P0 ;  /* 0x000000ffff057224 */ /* 0x000fc800000e0e00 */
[-C--:B------:R-:W-:Y:S01]  /*86a0*/  IMAD R0, R5, R14.reuse, RZ ;  /* 0x0000000e05007224 */ /* 0x080fe200078e02ff */
[----:B------:R-:W1:Y:S01]  /*86b0*/  LDC R8, c[0x0][0x608] ;  /* 0x00018200ff087b82 */ /* 0x000e620000000800 */
[----:B------:R-:W-:-:S04]  /*86c0*/  IMAD.WIDE.U32 R4, R3, R14, R16 ;  /* 0x0000000e03047225 */ /* 0x000fc800078e0010 */
[----:B------:R-:W-:Y:S01]  /*86d0*/  IMAD R3, R3, R15, R0 ;  /* 0x0000000f03037224 */ /* 0x000fe200078e0200 */
[----:B------:R-:W-:Y:S02]  /*86e0*/  I2FP.F32.U32 R0, R24 ;  /* 0x0000001800007245 */ /* 0x000fe40000201000 */
[----:B------:R-:W2:Y:S01]  /*86f0*/  LDC R26, c[0x0][0x658] ;  /* 0x00019600ff1a7b82 */ /* 0x000ea20000000800 */
[----:B------:R-:W-:Y:S01]  /*8700*/  IMAD.IADD R3, R5, 0x1, R3 ;  /* 0x0000000105037824 */ /* 0x000fe200078e0203 */
[----:B---3--:R-:W-:Y:S01]  /*8710*/  ISETP.NE.U32.AND P0, PT, R28, RZ, PT ;  /* 0x000000ff1c00720c */ /* 0x008fe20003f05070 */
[----:B------:R-:W-:Y:S01]  /*8720*/  FMUL R0, R0, UR4 ;  /* 0x0000000400007c20 */ /* 0x000fe20008400000 */
[----:B------:R-:W-:Y:S02]  /*8730*/  IMAD.MOV.U32 R5, RZ, RZ, -0x1 ;  /* 0xffffffffff057424 */ /* 0x000fe400078e00ff */
[----:B------:R-:W-:Y:S01]  /*8740*/  ISETP.NE.AND.EX P0, PT, R29, RZ, PT, P0 ;  /* 0x000000ff1d00720c */ /* 0x000fe20003f05300 */
[----:B------:R3:W4:Y:S01]  /*8750*/  F2I.U32.TRUNC.NTZ R13, R0 ;  /* 0x00000000000d7305 */ /* 0x000722000020f000 */
[----:B------:R-:W3:Y:S01]  /*8760*/  LDC R15, c[0x0][0x148] ;  /* 0x00005200ff0f7b82 */ /* 0x000ee20000000800 */
[----:B0-----:R-:W-:-:S02]  /*8770*/  SHF.R.U64 R12, R4, R6, R3 ;  /* 0x00000006040c7219 */ /* 0x001fc40000001203 */
[----:B------:R-:W-:-:S05]  /*8780*/  SHF.R.U32.HI R3, RZ, R6, R3 ;  /* 0x00000006ff037219 */ /* 0x000fca0000011603 */
[----:B------:R-:W0:Y:S01]  /*8790*/  LDC R20, c[0x0][0x600] ;  /* 0x00018000ff147b82 */ /* 0x000e220000000800 */
[-CC-:B-1----:R-:W-:Y:S02]  /*87a0*/  SHF.R.U64 R10, R12, R8.reuse, R3.reuse ;  /* 0x000000080c0a7219 */ /* 0x182fe40000001203 */
[----:B------:R-:W-:-:S05]  /*87b0*/  SHF.R.U32.HI R3, RZ, R8, R3 ;  /* 0x00000008ff037219 */ /* 0x000fca0000011603 */
[----:B------:R-:W1:Y:S01]  /*87c0*/  LDC R27, c[0x0][0x648] ;  /* 0x00019200ff1b7b82 */ /* 0x000e620000000800 */
[-C--:B--2---:R-:W-:Y:S02]  /*87d0*/  SHF.L.U32 R4, R5, R26.reuse, RZ ;  /* 0x0000001a05047219 */ /* 0x084fe400000006ff */
[-CC-:B------:R-:W-:Y:S02]  /*87e0*/  SHF.R.U64 R14, R10, R26.reuse, R3.reuse ;  /* 0x0000001a0a0e7219 */ /* 0x180fe40000001203 */
[----:B------:R-:W-:Y:S02]  /*87f0*/  SHF.R.U32.HI R5, RZ, R26, R3 ;  /* 0x0000001aff057219 */ /* 0x000fe40000011603 */
[----:B------:R-:W-:Y:S01]  /*8800*/  LOP3.LUT R25, RZ, R4, RZ, 0x33, !PT ;  /* 0x00000004ff197212 */ /* 0x000fe200078e33ff */
[----:B------:R-:W2:Y:S01]  /*8810*/  LDC R30, c[0x0][0x638] ;  /* 0x00018e00ff1e7b82 */ /* 0x000ea20000000800 */
[----:B------:R-:W-:Y:S01]  /*8820*/  SHF.L.U32 R26, R7, R26, RZ ;  /* 0x0000001a071a7219 */ /* 0x000fe200000006ff */
[----:B------:R-:W-:-:S06]  /*8830*/  IMAD.MOV.U32 R4, RZ, RZ, R14 ;  /* 0x000000ffff047224 */ /* 0x000fcc00078e000e */
[----:B------:R-:W0:Y:S01]  /*8840*/  LDC R31, c[0x0][0x610] ;  /* 0x00018400ff1f7b82 */ /* 0x000e220000000800 */
[----:B----4-:R-:W-:Y:S05]  /*8850*/  @!P0 BRA `(.L_x_296) ;  /* 0x0000000000288947 */ /* 0x010fea0003800000 */
        /* <DEDUP_REMOVED lines=10> */
.L_x_296:
[----:B------:R-:W-:Y:S01]  /*8900*/  ISETP.NE.AND P0, PT, R2, 0x1, PT ;  /* 0x000000010200780c */ /* 0x000fe20003f05270 */
[----:B0-----:R-:W-:Y:S01]  /*8910*/  VIADD R7, R20, 0xffffffff ;  /* 0xffffffff14077836 */ /* 0x001fe20000000000 */
[----:B-1-3--:R-:W-:Y:S01]  /*8920*/  SHF.R.U64 R0, R4, R27, R5 ;  /* 0x0000001b04007219 */ /* 0x00afe20000001205 */
[----:B------:R-:W-:Y:S01]  /*8930*/  IMAD.MOV R13, RZ, RZ, -R13 ;  /* 0x000000ffff0d7224 */ /* 0x000fe200078e0a0d */
[----:B------:R-:W-:Y:S01]  /*8940*/  LOP3.LUT R5, R10, R25, RZ, 0xc0, !PT ;  /* 0x000000190a057212 */ /* 0x000fe200078ec0ff */
[----:B------:R-:W-:Y:S01]  /*8950*/  IMAD.MOV.U32 R4, RZ, RZ, 0x1 ;  /* 0x00000001ff047424 */ /* 0x000fe200078e00ff */
[----:B------:R-:W-:Y:S01]  /*8960*/  LOP3.LUT R12, R12, R7, RZ, 0xc0, !PT ;  /* 0x000000070c0c7212 */ /* 0x000fe200078ec0ff */
[----:B------:R-:W-:Y:S02]  /*8970*/  IMAD.MOV R3, RZ, RZ, -R0 ;  /* 0x000000ffff037224 */ /* 0x000fe400078e0a00 */
[----:B------:R-:W-:Y:S02]  /*8980*/  IMAD R0, R26, R0, R5 ;  /* 0x000000001a007224 */ /* 0x000fe400078e0205 */
[----:B--2---:R-:W-:-:S02]  /*8990*/  IMAD R3, R3, R30, R14 ;  /* 0x0000001e03037224 */ /* 0x004fc400078e020e */
[----:B------:R-:W-:Y:S02]  /*89a0*/  @P0 IMAD R21, R15, R13, R24 ;  /* 0x0000000d0f150224 */ /* 0x000fe400078e0218 */
[----:B------:R-:W-:Y:S01]  /*89b0*/  IMAD R5, R3, R20, R12 ;  /* 0x0000001403057224 */ /* 0x000fe200078e020c */
[----:B------:R-:W-:Y:S01]  /*89c0*/  PRMT R3, R4, 0x7610, R3 ;  /* 0x0000761004037816 */ /* 0x000fe20000000003 */
[----:B------:R-:W-:-:S05]  /*89d0*/  IMAD R0, R0, R31, R21 ;  /* 0x0000001f00007224 */ /* 0x000fca00078e0215 */
[----:B------:R-:W-:Y:S02]  /*89e0*/  SEL R152, R5, R0, !P0 ;  /* 0x0000000005987207 */ /* 0x000fe40004000000 */
[----:B------:R-:W-:-:S07]  /*89f0*/  SEL R0, R0, R5, !P0 ;  /* 0x0000000500007207 */ /* 0x000fce0004000000 */
.L_x_294:
[----:B------:R-:W-:Y:S01]  /*8a00*/  LOP3.LUT P0, RZ, R3, 0xff, RZ, 0xc0, !PT ;  /* 0x000000ff03ff7812 */ /* 0x000fe2000780c0ff */
[----:B------:R-:W-:-:S12]  /*8a10*/  IMAD.MOV.U32 R153, RZ, RZ, R0 ;  /* 0x000000ffff997224 */ /* 0x000fd800078e0000 */
[----:B------:R-:W-:Y:S05]  /*8a20*/  @P0 BRA `(.L_x_297) ;  /* 0xffffff8800500947 */ /* 0x000fea000383ffff */
[----:B------:R-:W-:Y:S05]  /*8a30*/  EXIT ;  /* 0x000000000000794d */ /* 0x000fea0003800000 */
.L_x_8:
[----:B0-----:R-:W-:Y:S01]  /*8a40*/  ULDC.64 UR4, c[0x0][0x650] ;  /* 0x0001940000047ab9 */ /* 0x001fe20000000a00 */
        /* <DEDUP_REMOVED lines=25> */
.L_x_299:
[----:B------:R-:W0:Y:S01]  /*8be0*/  LDC.64 R26, c[0x0][0x640] ;  /* 0x00019000ff1a7b82 */ /* 0x000e220000000a00 */
[-CC-:B------:R-:W-:Y:S01]  /*8bf0*/  SHF.R.U64 R21, R12, R8.reuse, R13.reuse ;  /* 0x000000080c157219 */ /* 0x180fe2000000120d */
[----:B------:R-:W-:Y:S01]  /*8c00*/  IMAD.MOV.U32 R30, RZ, RZ, 0x1 ;  /* 0x00000001ff1e7424 */ /* 0x000fe200078e00ff */
[----:B------:R-:W-:Y:S02]  /*8c10*/  SHF.R.U32.HI R6, RZ, R8, R13 ;  /* 0x00000008ff067219 */ /* 0x000fe4000001160d */
[----:B------:R-:W-:-:S03]  /*8c20*/  IADD3 R11, P0, RZ, -R21, RZ ;  /* 0x80000015ff0b7210 */ /* 0x000fc60007f1e0ff */
[----:B------:R-:W1:Y:S02]  /*8c30*/  LDC R10, c[0x0][0x618] ;  /* 0x00018600ff0a7b82 */ /* 0x000e640000000800 */
[----:B------:R-:W-:-:S04]  /*8c40*/  IMAD.X R7, RZ, RZ, ~R6, P0 ;  /* 0x000000ffff077224 */ /* 0x000fc800000e0e06 */
[-C--:B------:R-:W-:Y:S02]  /*8c50*/  IMAD R8, R7, R22.reuse, RZ ;  /* 0x0000001607087224 */ /* 0x080fe400078e02ff */
[----:B------:R-:W2:Y:S01]  /*8c60*/  LDC R12, c[0x0][0x608] ;  /* 0x00018200ff0c7b82 */ /* 0x000ea20000000800 */
[----:B------:R-:W-:-:S04]  /*8c70*/  IMAD.WIDE.U32 R6, R11, R22, R16 ;  /* 0x000000160b067225 */ /* 0x000fc800078e0010 */
[----:B------:R-:W-:-:S03]  /*8c80*/  IMAD R11, R11, R23, R8 ;  /* 0x000000170b0b7224 */ /* 0x000fc600078e0208 */
[----:B------:R-:W3:Y:S01]  /*8c90*/  LDC R25, c[0x0][0x658] ;  /* 0x00019600ff197b82 */ /* 0x000ee20000000800 */
[----:B------:R-:W-:Y:S01]  /*8ca0*/  IMAD.IADD R7, R7, 0x1, R11 ;  /* 0x0000000107077824 */ /* 0x000fe200078e020b */
[----:B0-----:R-:W-:-:S04]  /*8cb0*/  ISETP.NE.U32.AND P0, PT, R26, RZ, PT ;  /* 0x000000ff1a00720c */ /* 0x001fc80003f05070 */
[----:B------:R-:W-:Y:S02]  /*8cc0*/  ISETP.NE.AND.EX P0, PT, R27, RZ, PT, P0 ;  /* 0x000000ff1b00720c */ /* 0x000fe40003f05300 */
[----:B------:R-:W0:Y:S01]  /*8cd0*/  LDC R22, c[0x0][0x600] ;  /* 0x00018000ff167b82 */ /* 0x000e220000000800 */
[-CC-:B-1----:R-:W-:Y:S02]  /*8ce0*/  SHF.R.U64 R8, R6, R10.reuse, R7.reuse ;  /* 0x0000000a06087219 */ /* 0x182fe40000001207 */
[----:B------:R-:W-:Y:S01]  /*8cf0*/  SHF.R.U32.HI R7, RZ, R10, R7 ;  /* 0x0000000aff077219 */ /* 0x000fe20000011607 */
[----:B------:R-:W-:-:S04]  /*8d00*/  IMAD.MOV.U32 R10, RZ, RZ, -0x1 ;  /* 0xffffffffff0a7424 */ /* 0x000fc800078e00ff */
        /* <DEDUP_REMOVED lines=21> */
.L_x_300:
[----:B------:R-:W-:Y:S01]  /*8e60*/  ISETP.NE.AND P0, PT, R2, 0x1, PT ;  /* 0x000000010200780c */ /* 0x000fe20003f05270 */
[----:B0-----:R-:W-:Y:S01]  /*8e70*/  VIADD R11, R22, 0xffffffff ;  /* 0xffffffff160b7836 */ /* 0x001fe20000000000 */
[----:B-1----:R-:W-:Y:S02]  /*8e80*/  SHF.R.U64 R6, R6, R24, R7 ;  /* 0x0000001806067219 */ /* 0x002fe40000001207 */
[----:B------:R-:W-:Y:S02]  /*8e90*/  SHF.L.U32 R30, R30, R25, RZ ;  /* 0x000000191e1e7219 */ /* 0x000fe400000006ff */
[----:B------:R-:W-:Y:S01]  /*8ea0*/  LOP3.LUT R5, R23, R32, RZ, 0xc0, !PT ;  /* 0x0000002017057212 */ /* 0x000fe200078ec0ff */
[----:B------:R-:W-:-:S04]  /*8eb0*/  IMAD.MOV R7, RZ, RZ, -R6 ;  /* 0x000000ffff077224 */ /* 0x000fc800078e0a06 */
[----:B------:R-:W-:Y:S01]  /*8ec0*/  IMAD R6, R30, R6, R5 ;  /* 0x000000061e067224 */ /* 0x000fe200078e0205 */
[----:B------:R-:W-:Y:S01]  /*8ed0*/  LOP3.LUT R5, R8, R11, RZ, 0xc0, !PT ;  /* 0x0000000b08057212 */ /* 0x000fe200078ec0ff */
[----:B------:R-:W-:Y:S02]  /*8ee0*/  @P0 IMAD R3, R9, R14, R4 ;  /* 0x0000000e09030224 */ /* 0x000fe400078e0204 */
[----:B--2---:R-:W-:Y:S02]  /*8ef0*/  IMAD R4, R7, R28, R20 ;  /* 0x0000001c07047224 */ /* 0x004fe400078e0214 */
[----:B---3--:R-:W-:Y:S02]  /*8f00*/  IMAD R3, R6, R29, R3 ;  /* 0x0000001d06037224 */ /* 0x008fe400078e0203 */
[----:B------:R-:W-:Y:S02]  /*8f10*/  IMAD R4, R4, R22, R5 ;  /* 0x0000001604047224 */ /* 0x000fe400078e0205 */
[----:B------:R-:W-:-:S02]  /*8f20*/  IMAD.MOV.U32 R8, RZ, RZ, 0x1 ;  /* 0x00000001ff087424 */ /* 0x000fc400078e00ff */
[----:B------:R-:W-:Y:S01]  /*8f30*/  IMAD.MOV.U32 R6, RZ, RZ, R21 ;  /* 0x000000ffff067224 */ /* 0x000fe200078e0015 */
[----:B------:R-:W-:Y:S02]  /*8f40*/  SEL R7, R4, R3, !P0 ;  /* 0x0000000304077207 */ /* 0x000fe40004000000 */
[----:B------:R-:W-:-:S07]  /*8f50*/  SEL R20, R3, R4, !P0 ;  /* 0x0000000403147207 */ /* 0x000fce0004000000 */
.L_x_298:
[----:B------:R-:W-:-:S08]  /*8f60*/  NOP ;  /* 0x0000000000007918 */ /* 0x000fd00000000000 */
[----:B------:R-:W0:-:S00]  /*8f70*/  USETMAXREG.DEALLOC.CTAPOOL 0x28 ;  /* 0x00000028000079c8 */ /* 0x000e0000080e0500 */
[----:B0-----:R-:W-:-:S13]  /*8f80*/  ISETP.NE.AND P0, PT, R0, RZ, PT ;  /* 0x000000ff0000720c */ /* 0x001fda0003f05270 */
[----:B------:R-:W-:Y:S05]  /*8f90*/  @P0 EXIT ;  /* 0x000000000000094d */ /* 0x000fea0003800000 */
[----:B------:R-:W-:Y:S01]  /*8fa0*/  LOP3.LUT P0, RZ, R8, 0xff, RZ, 0xc0, !PT ;  /* 0x000000ff08ff7812 */ /* 0x000fe2000780c0ff */
[----:B------:R-:W-:Y:S02]  /*8fb0*/  IMAD.MOV.U32 R0, RZ, RZ, 0x1 ;  /* 0x00000001ff007424 */ /* 0x000fe400078e00ff */
[----:B------:R-:W-:-:S10]  /*8fc0*/  IMAD.MOV.U32 R3, RZ, RZ, RZ ;  /* 0x000000ffff037224 */ /* 0x000fd400078e00ff */
[----:B------:R-:W-:Y:S05]  /*8fd0*/  @!P0 BRA `(.L_x_301) ;  /* 0x0000000c00448947 */ /* 0x000fea0003800000 */
[----:B------:R-:W0:Y:S01]  /*8fe0*/  LDC R0, c[0x0][0x28c] ;  /* 0x0000a300ff007b82 */ /* 0x000e220000000800 */
[----:B------:R-:W-:Y:S01]  /*8ff0*/  ULDC UR5, c[0x0][0x658] ;  /* 0x0001960000057ab9 */ /* 0x000fe20000000800 */
[----:B------:R-:W-:Y:S01]  /*9000*/  UMOV UR7, 0xffffffff ;  /* 0xffffffff00077882 */ /* 0x000fe20000000000 */
[----:B------:R-:W-:Y:S01]  /*9010*/  ULDC UR6, c[0x0][0xc] ;  /* 0x0000030000067ab9 */ /* 0x000fe20000000800 */
[----:B------:R-:W-:Y:S01]  /*9020*/  USHF.L.U32 UR8, UR7, UR5, URZ ;  /* 0x0000000507087299 */ /* 0x000fe2000800063f */
[----:B------:R-:W-:Y:S01]  /*9030*/  BSSY B0, `(.L_x_301) ;  /* 0x00000cb000007945 */ /* 0x000fe20003800000 */
[----:B------:R-:W-:Y:S01]  /*9040*/  UMOV UR9, 0x1 ;  /* 0x0000000100097882 */ /* 0x000fe20000000000 */
[----:B------:R-:W-:Y:S01]  /*9050*/  ULDC UR7, c[0x0][0x10] ;  /* 0x0000040000077ab9 */ /* 0x000fe20000000800 */
[----:B------:R-:W1:Y:S01]  /*9060*/  S2UR UR10, SR_CgaCtaId ;  /* 0x00000000000a79c3 */ /* 0x000e620000008800 */
[----:B------:R-:W-:Y:S01]  /*9070*/  UIMAD.WIDE.U32 UR6, UR6, UR7, URZ ;  /* 0x00000007060672a5 */ /* 0x000fe2000f8e003f */
[----:B------:R-:W-:Y:S01]  /*9080*/  IMAD.MOV.U32 R11, RZ, RZ, 0x1 ;  /* 0x00000001ff0b7424 */ /* 0x000fe200078e00ff */
[----:B------:R-:W-:Y:S01]  /*9090*/  USHF.L.U32 UR17, UR9, UR5, URZ ;  /* 0x0000000509117299 */ /* 0x000fe2000800063f */
[----:B------:R-:W-:Y:S01]  /*90a0*/  LOP3.LUT R8, R19, 0x2, RZ, 0xfc, !PT ;  /* 0x0000000213087812 */ /* 0x000fe200078efcff */
[----:B------:R-:W-:Y:S01]  /*90b0*/  ULDC UR4, c[0x0][0x600] ;  /* 0x0001800000047ab9 */ /* 0x000fe20000000800 */
[----:B------:R-:W-:Y:S01]  /*90c0*/  ULDC UR5, c[0x0][0x14] ;  /* 0x0000050000057ab9 */ /* 0x000fe20000000800 */
[----:B------:R-:W-:-:S02]  /*90d0*/  UIADD3 UR4, UR4, -0x1, URZ ;  /* 0xffffffff04047890 */ /* 0x000fc4000fffe03f */
[----:B------:R-:W-:Y:S02]  /*90e0*/  UIMAD.WIDE.U32 UR22, UR6, UR5, URZ ;  /* 0x00000005061672a5 */ /* 0x000fe4000f8e003f */
[----:B------:R-:W-:Y:S02]  /*90f0*/  UIMAD UR13, UR7, UR5, URZ ;  /* 0x00000005070d72a4 */ /* 0x000fe4000f8e023f */
[----:B------:R-:W-:Y:S02]  /*9100*/  ULOP3.LUT UR16, URZ, UR8, URZ, 0x33, !UPT ;  /* 0x000000083f107292 */ /* 0x000fe4000f8e333f */
[----:B------:R-:W-:Y:S01]  /*9110*/  UIADD3 UR13, UR23, UR13, URZ ;  /* 0x0000000d170d7290 */ /* 0x000fe2000fffe03f */
[----:B0-----:R-:W-:Y:S01]  /*9120*/  VIADD R0, R0, 0x1f ;  /* 0x0000001f00007836 */ /* 0x001fe20000000000 */
[----:B------:R-:W-:-:S04]  /*9130*/  ULDC.64 UR24, c[0x0][0x198] ;  /* 0x0000660000187ab9 */ /* 0x000fc80000000a00 */
[----:B------:R-:W-:Y:S01]  /*9140*/  SHF.R.S32.HI R3, RZ, 0x1f, R0 ;  /* 0x0000001fff037819 */ /* 0x000fe20000011400 */
[----:B-1----:R-:W-:-:S03]  /*9150*/  IMAD.U32 R9, RZ, RZ, UR10 ;  /* 0x0000000aff097e24 */ /* 0x002fc6000f8e00ff */
[----:B------:R-:W-:Y:S01]  /*9160*/  LEA.HI R3, R3, R0, RZ, 0x5 ;  /* 0x0000000003037211 */ /* 0x000fe200078f28ff */
[----:B------:R-:W-:-:S03]  /*9170*/  IMAD.MOV.U32 R0, RZ, RZ, 0x1 ;  /* 0x00000001ff007424 */ /* 0x000fc600078e00ff */
[----:B------:R-:W-:Y:S01]  /*9180*/  SHF.R.S32.HI R10, RZ, 0x5, R3 ;  /* 0x00000005ff0a7819 */ /* 0x000fe20000011403 */
[----:B------:R-:W-:Y:S01]  /*9190*/  IMAD.MOV.U32 R3, RZ, RZ, RZ ;  /* 0x000000ffff037224 */ /* 0x000fe200078e00ff */
[----:B------:R-:W-:-:S03]  /*91a0*/  LEA R12, R9, 0x200, 0xc ;  /* 0x00000200090c7811 */ /* 0x000fc600078e60ff */
[----:B------:R-:W-:-:S07]  /*91b0*/  VIADD R13, R10, 0x1 ;  /* 0x000000010a0d7836 */ /* 0x000fce0000000000 */
.L_x_312:
[----:B------:R-:W-:-:S03]  /*91c0*/  UMOV UR5, 0xffffffff ;  /* 0xffffffff00057882 */ /* 0x000fc60000000000 */
[----:B------:R-:W-:Y:S05]  /*91d0*/  BRA.DIV UR5, `(.L_x_302) ;  /* 0x0000001605a47947 */ /* 0x000fea000b800000 */
[----:B------:R-:W-:-:S13]  /*91e0*/  ELECT P6, URZ, PT ;  /* 0x00000000003f782f */ /* 0x000fda00038c0000 */
.L_x_337:
[----:B------:R-:W0:Y:S01]  /*91f0*/  LDC R4, c[0x0][0x28c] ;  /* 0x0000a300ff047b82 */ /* 0x000e220000000800 */
[----:B------:R-:W-:Y:S01]  /*9200*/  BSSY B1, `(.L_x_303) ;  /* 0x000003a000017945 */ /* 0x000fe20003800000 */
[----:B0-----:R-:W-:-:S13]  /*9210*/  ISETP.LT.OR P6, PT, R4, 0x1, !P6 ;  /* 0x000000010400780c */ /* 0x001fda00077c1670 */
[----:B------:R-:W-:Y:S05]  /*9220*/  @P6 BRA `(.L_x_304) ;  /* 0x0000000000dc6947 */ /* 0x000fea0003800000 */
[----:B------:R-:W-:Y:S02]  /*9230*/  IMAD R20, R20, 0x2, R9 ;  /* 0x0000000214147824 */ /* 0x000fe400078e0209 */
[----:B------:R-:W-:Y:S02]  /*9240*/  IMAD.SHL.U32 R21, R7, 0x80, RZ ;  /* 0x0000008007157824 */ /* 0x000fe400078e00ff */
[----:B------:R-:W-:Y:S02]  /*9250*/  IMAD.MOV.U32 R24, RZ, RZ, RZ ;  /* 0x000000ffff187224 */ /* 0x000fe400078e00ff */
[----:B------:R-:W-:Y:S02]  /*9260*/  IMAD.MOV.U32 R4, RZ, RZ, R13 ;  /* 0x000000ffff047224 */ /* 0x000fe400078e000d */
[----:B------:R-:W-:Y:S02]  /*9270*/  IMAD.MOV.U32 R5, RZ, RZ, R0 ;  /* 0x000000ffff057224 */ /* 0x000fe400078e0000 */
[----:B------:R-:W-:-:S02]  /*9280*/  IMAD.MOV.U32 R7, RZ, RZ, R3 ;  /* 0x000000ffff077224 */ /* 0x000fc400078e0003 */
[----:B------:R-:W-:-:S07]  /*9290*/  IMAD.SHL.U32 R20, R20, 0x80, RZ ;  /* 0x0000008014147824 */ /* 0x000fce00078e00ff */
.L_x_307:
[----:B------:R-:W0:Y:S01]  /*92a0*/  S2UR UR5, SR_CgaCtaId ;  /* 0x00000000000579c3 */ /* 0x000e220000008800 */
[----:B------:R-:W-:Y:S02]  /*92b0*/  MOV R14, 0x400 ;  /* 0x00000400000e7802 */ /* 0x000fe40000000f00 */
[----:B------:R-:W-:-:S13]  /*92c0*/  LOP3.LUT P1, RZ, R18, 0x7f, RZ, 0xc0, !PT ;  /* 0x0000007f12ff7812 */ /* 0x000fda000782c0ff */
[----:B------:R-:W1:Y:S01]  /*92d0*/  @!P1 LDC R15, c[0x0][0x500] ;  /* 0x00014000ff0f9b82 */ /* 0x000e620000000800 */
[----:B0-----:R-:W-:-:S05]  /*92e0*/  IMAD.U32 R9, RZ, RZ, UR5 ;  /* 0x00000005ff097e24 */ /* 0x001fca000f8e00ff */
[----:B------:R-:W-:Y:S02]  /*92f0*/  LEA R22, R9, R14, 0x18 ;  /* 0x0000000e09167211 */ /* 0x000fe400078ec0ff */
[----:B------:R-:W-:-:S03]  /*9300*/  SHF.L.U32 R14, R5, 0x1f, RZ ;  /* 0x0000001f050e7819 */ /* 0x000fc600000006ff */
[----:B------:R-:W-:-:S04]  /*9310*/  IMAD R23, R7, 0x8, R22 ;  /* 0x0000000807177824 */ /* 0x000fc800078e0216 */
[----:B------:R-:W0:Y:S02]  /*9320*/  SYNCS.PHASECHK.TRANS64.TRYWAIT P0, [R23+URZ+0x90], R14 ;  /* 0x0000900e170075a7 */ /* 0x000e24000800017f */
[----:B01----:R-:W-:Y:S05]  /*9330*/  @!P0 BRA `(.L_x_305) ;  /* 0x00000014006c8947 */ /* 0x003fea0003800000 */
.L_x_338:
[----:B0-----:R-:W-:Y:S01]  /*9340*/  PRMT R14, R8, 0x9910, RZ ;  /* 0x00009910080e7816 */ /* 0x001fe200000000ff */
[----:B------:R0:W-:Y:S03]  /*9350*/  @!P1 SYNCS.ARRIVE.TRANS64 RZ, [R23+URZ], R15 ;  /* 0x0000000f17ff99a7 */ /* 0x0001e6000800003f */
[----:B------:R-:W-:-:S13]  /*9360*/  ISETP.NE.AND P0, PT, R14, 0x2, PT ;  /* 0x000000020e00780c */ /* 0x000fda0003f05270 */
[----:B0-----:R-:W-:Y:S05]  /*9370*/  @P0 BRA `(.L_x_306) ;  /* 0x0000000000040947 */ /* 0x001fea0003800000 */
[----:B------:R-:W-:Y:S01]  /*9380*/  BPT.TRAP 0x1 ;  /* 0x000000040000795c */ /* 0x000fe20000300000 */
.L_x_306:
[C---:B------:R-:W-:Y:S01]  /*9390*/  IMAD R14, R7.reuse, 0x2000, R12 ;  /* 0x00002000070e7824 */ /* 0x040fe200078e020c */
[----:B------:R-:W-:Y:S01]  /*93a0*/  R2UR UR8, R22 ;  /* 0x00000000160872ca */ /* 0x000fe200000e0000 */
[----:B------:R-:W-:Y:S01]  /*93b0*/  IMAD R22, R7, 0x1000, R22 ;  /* 0x0000100007167824 */ /* 0x000fe200078e0216 */
[----:B------:R-:W-:Y:S01]  /*93c0*/  R2UR UR18, R20 ;  /* 0x00000000141272ca */ /* 0x000fe200000e0000 */
[----:B------:R-:W-:Y:S01]  /*93d0*/  VIADD R4, R4, 0xffffffff ;  /* 0xffffffff04047836 */ /* 0x000fe20000000000 */
[----:B------:R-:W-:Y:S01]  /*93e0*/  R2UR UR5, R14 ;  /* 0x000000000e0572ca */ /* 0x000fe200000e0000 */
[----:B------:R-:W-:Y:S01]  /*93f0*/  UIADD3 UR6, UP0, UR24, 0xf0, URZ ;  /* 0x000000f018067890 */ /* 0x000fe2000ff1e03f */
[----:B------:R-:W-:Y:S01]  /*9400*/  R2UR UR11, R22 ;  /* 0x00000000160b72ca */ /* 0x000fe200000e0000 */
[----:B------:R-:W-:Y:S01]  /*9410*/  UIADD3 UR26, UP1, UR24, 0x1f0, URZ ;  /* 0x000001f0181a7890 */ /* 0x000fe2000ff3e03f */
[----:B------:R-:W-:Y:S01]  /*9420*/  R2UR UR9, R23 ;  /* 0x00000000170972ca */ /* 0x000fe200000e0000 */
[----:B------:R-:W-:Y:S01]  /*9430*/  UIADD3.X UR7, URZ, UR25, URZ, UP0, !UPT ;  /* 0x000000193f077290 */ /* 0x000fe200087fe43f */
[----:B------:R-:W-:Y:S01]  /*9440*/  R2UR UR10, R24 ;  /* 0x00000000180a72ca */ /* 0x000fe200000e0000 */
[----:B------:R-:W-:Y:S01]  /*9450*/  VIADD R7, R7, 0x1 ;  /* 0x0000000107077836 */ /* 0x000fe20000000000 */
[----:B------:R-:W-:Y:S01]  /*9460*/  R2UR UR12, R6 ;  /* 0x00000000060c72ca */ /* 0x000fe200000e0000 */
[----:B------:R-:W-:Y:S01]  /*9470*/  UIADD3.X UR27, URZ, UR25, URZ, UP1, !UPT ;  /* 0x000000193f1b7290 */ /* 0x000fe20008ffe43f */
[----:B------:R-:W-:Y:S01]  /*9480*/  R2UR UR19, R21 ;  /* 0x00000000151372ca */ /* 0x000fe200000e0000 */
[----:B------:R-:W-:Y:S01]  /*9490*/  UMOV UR20, 0x30000 ;  /* 0x0003000000147882 */ /* 0x000fe20000000000 */
[----:B------:R-:W-:Y:S01]  /*94a0*/  ISETP.GT.AND P1, PT, R4, 0x1, PT ;  /* 0x000000010400780c */ /* 0x000fe20003f24270 */
[----:B------:R-:W-:Y:S01]  /*94b0*/  UIADD3 UR8, UR8, UR5, URZ ;  /* 0x0000000508087290 */ /* 0x000fe2000fffe03f */
[----:B------:R-:W-:Y:S01]  /*94c0*/  ISETP.NE.AND P0, PT, R7, 0x12, PT ;  /* 0x000000120700780c */ /* 0x000fe20003f05270 */
[----:B------:R-:W-:Y:S01]  /*94d0*/  UIADD3 UR5, UR11, 0x24200, URZ ;  /* 0x000242000b057890 */ /* 0x000fe2000fffe03f */
[----:B------:R-:W-:Y:S01]  /*94e0*/  VIADD R24, R24, 0x20 ;  /* 0x0000002018187836 */ /* 0x000fe20000000000 */
[----:B------:R-:W-:Y:S01]  /*94f0*/  UMOV UR14, 0x0 ;  /* 0x00000000000e7882 */ /* 0x000fe20000000000 */
[----:B------:R-:W-:Y:S01]  /*9500*/  UMOV UR15, 0x10000000 ;  /* 0x10000000000f7882 */ /* 0x000fe20000000000 */
[----:B------:R-:W-:Y:S01]  /*9510*/  UMOV UR11, UR18 ;  /* 0x00000012000b7c82 */ /* 0x000fe20008000000 */
[----:B------:R-:W-:-:S02]  /*9520*/  SEL R14, RZ, 0x1, P0 ;  /* 0x00000001ff0e7807 */ /* 0x000fc40000000000 */
[----:B------:R0:W-:Y:S01]  /*9530*/  UTMALDG.3D.MULTICAST [UR8], [UR6], UR20, desc[UR14] ;  /* 0x00000e08060073b4 */ /* 0x0001e20008011814 */
[----:B------:R-:W-:Y:S02]  /*9540*/  SEL R7, R7, RZ, P0 ;  /* 0x000000ff07077207 */ /* 0x000fe40000000000 */
[----:B------:R-:W-:Y:S01]  /*9550*/  LOP3.LUT R5, R5, R14, RZ, 0x3c, !PT ;  /* 0x0000000e05057212 */ /* 0x000fe200078e3cff */
[----:B0-----:R-:W-:Y:S01]  /*9560*/  UMOV UR8, UR5 ;  /* 0x0000000500087c82 */ /* 0x001fe20008000000 */
[----:B------:R-:W-:Y:S02]  /*9570*/  UMOV UR11, UR19 ;  /* 0x00000013000b7c82 */ /* 0x000fe40008000000 */
[----:B------:R0:W-:Y:S02]  /*9580*/  UTMALDG.3D [UR8], [UR26], desc[UR14] ;  /* 0x00000e081a0075b4 */ /* 0x0001e40008011000 */
[----:B0-----:R-:W-:Y:S05]  /*9590*/  @P1 BRA `(.L_x_307) ;  /* 0xfffffffc00401947 */ /* 0x001fea000383ffff */
.L_x_304:
[----:B------:R-:W-:Y:S05]  /*95a0*/  BSYNC B1 ;  /* 0x0000000000017941 */ /* 0x000fea0003800000 */
.L_x_303:
[----:B------:R-:W-:Y:S01]  /*95b0*/  LOP3.LUT P1, RZ, R11, 0xff, RZ, 0xc0, !PT ;  /* 0x000000ff0bff7812 */ /* 0x000fe2000782c0ff */
[C---:B------:R-:W-:Y:S01]  /*95c0*/  IMAD.IADD R6, R10.reuse, 0x1, R3 ;  /* 0x000000010a067824 */ /* 0x040fe200078e0203 */
[----:B------:R-:W-:Y:S01]  /*95d0*/  ULDC.64 UR6, c[0x0][0x650] ;  /* 0x0001940000067ab9 */ /* 0x000fe20000000a00 */
[----:B------:R-:W-:Y:S01]  /*95e0*/  ISETP.GE.U32.AND P2, PT, R10, 0x12, PT ;  /* 0x000000120a00780c */ /* 0x000fe20003f46070 */
[----:B------:R-:W-:Y:S01]  /*95f0*/  BSSY B1, `(.L_x_308) ;  /* 0x000006c000017945 */ /* 0x000fe20003800000 */
[----:B------:R-:W-:Y:S01]  /*9600*/  IMAD.MOV.U32 R20, RZ, RZ, -0x1 ;  /* 0xffffffffff147424 */ /* 0x000fe200078e00ff */
[----:B------:R-:W-:Y:S01]  /*9610*/  ISETP.GT.U32.AND P0, PT, R6, 0x11, PT ;  /* 0x000000110600780c */ /* 0x000fe20003f04070 */
[----:B------:R-:W-:Y:S01]  /*9620*/  IMAD.MOV.U32 R7, RZ, RZ, -0x1 ;  /* 0xffffffffff077424 */ /* 0x000fe200078e00ff */
[----:B------:R-:W-:Y:S02]  /*9630*/  PRMT R11, RZ, 0x7610, R11 ;  /* 0x00007610ff0b7816 */ /* 0x000fe4000000000b */
[----:B------:R-:W-:-:S03]  /*9640*/  ISETP.LT.U32.AND P0, PT, R10, 0x12, P0 ;  /* 0x000000120a00780c */ /* 0x000fc60000701070 */
[----:B------:R-:W0:Y:S01]  /*9650*/  @P1 S2R R9, SR_CgaCtaId ;  /* 0x0000000000091919 */ /* 0x000e220000008800 */
[----:B------:R-:W-:-:S04]  /*9660*/  @P1 MOV R4, 0x400 ;  /* 0x0000040000041802 */ /* 0x000fc80000000f00 */
[----:B0-----:R-:W-:Y:S01]  /*9670*/  @P1 LEA R3, R9, R4, 0x18 ;  /* 0x0000000409031211 */ /* 0x001fe200078ec0ff */
[----:B------:R-:W-:-:S03]  /*9680*/  IMAD.WIDE.U32 R4, R6, 0x38e38e39, RZ ;  /* 0x38e38e3906047825 */ /* 0x000fc600078e00ff */
[----:B------:R0:W-:Y:S01]  /*9690*/  @P1 SYNCS.ARRIVE.TRANS64.A1T0 RZ, [R3+URZ+0x138], RZ ;  /* 0x000138ff03ff19a7 */ /* 0x0001e2000810003f */
[----:B------:R-:W-:Y:S02]  /*96a0*/  IADD3 R16, P1, R16, UR22, RZ ;  /* 0x0000001610107c10 */ /* 0x000fe4000ff3e0ff */
[----:B------:R-:W-:Y:S02]  /*96b0*/  SHF.R.U32.HI R5, RZ, 0x2, R5 ;  /* 0x00000002ff057819 */ /* 0x000fe40000011605 */
[----:B------:R-:W-:Y:S02]  /*96c0*/  IADD3.X R17, R17, UR13, RZ, P1, !PT ;  /* 0x0000000d11117c10 */ /* 0x000fe40008ffe4ff */
[----:B------:R-:W-:Y:S02]  /*96d0*/  PRMT R4, RZ, 0x7610, R4 ;  /* 0x00007610ff047816 */ /* 0x000fe40000000004 */
[----:B0-----:R-:W-:Y:S02]  /*96e0*/  SEL R3, RZ, 0x1, !P0 ;  /* 0x00000001ff037807 */ /* 0x001fe40004000000 */
[----:B------:R-:W-:-:S02]  /*96f0*/  ISETP.GE.U32.AND P0, PT, R16, UR6, PT ;  /* 0x0000000610007c0c */ /* 0x000fc4000bf06070 */
[----:B------:R-:W-:Y:S01]  /*9700*/  LOP3.LUT R0, R0, R3, RZ, 0x3c, !PT ;  /* 0x0000000300007212 */ /* 0x000fe200078e3cff */
[----:B------:R-:W-:Y:S01]  /*9710*/  IMAD R3, R5, -0x12, R6 ;  /* 0xffffffee05037824 */ /* 0x000fe200078e0206 */
[----:B------:R-:W-:Y:S01]  /*9720*/  ISETP.GE.U32.AND.EX P0, PT, R17, UR7, PT, P0 ;  /* 0x0000000711007c0c */ /* 0x000fe2000bf06100 */
[----:B------:R-:W-:Y:S01]  /*9730*/  IMAD.MOV.U32 R6, RZ, RZ, -0x1 ;  /* 0xffffffffff067424 */ /* 0x000fe200078e00ff */
[----:B------:R-:W-:-:S11]  /*9740*/  @P2 LOP3.LUT R0, R0, 0x1, R5, 0x78, !PT ;  /* 0x0000000100002812 */ /* 0x000fd600078e7805 */
[----:B------:R-:W-:Y:S05]  /*9750*/  @P0 BRA `(.L_x_309) ;  /* 0x0000000400540947 */ /* 0x000fea0003800000 */
[----:B------:R-:W0:Y:S01]  /*9760*/  S2R R15, SR_CTAID.X ;  /* 0x00000000000f7919 */ /* 0x000e220000002500 */
[----:B------:R-:W-:Y:S01]  /*9770*/  ULDC.64 UR6, c[0x0][0x628] ;  /* 0x00018a0000067ab9 */ /* 0x000fe20000000a00 */
[----:B------:R-:W-:Y:S01]  /*9780*/  ULDC UR8, c[0x0][0x630] ;  /* 0x00018c0000087ab9 */ /* 0x000fe20000000800 */
[----:B------:R-:W-:Y:S01]  /*9790*/  ISETP.NE.U32.AND P0, PT, RZ, UR6, PT ;  /* 0x00000006ff007c0c */ /* 0x000fe2000bf05070 */
[----:B------:R-:W1:Y:S01]  /*97a0*/  S2R R20, SR_CTAID.Y ;  /* 0x0000000000147919 */ /* 0x000e620000002600 */
[----:B------:R-:W-:Y:S01]  /*97b0*/  ULDC UR9, c[0x0][0x150] ;  /* 0x0000540000097ab9 */ /* 0x000fe20000000800 */
[----:B------:R-:W-:Y:S01]  /*97c0*/  IMAD.MOV.U32 R4, RZ, RZ, R16 ;  /* 0x000000ffff047224 */ /* 0x000fe200078e0010 */
[----:B------:R-:W-:Y:S01]  /*97d0*/  ISETP.NE.AND.EX P0, PT, RZ, UR7, PT, P0 ;  /* 0x00000007ff007c0c */ /* 0x000fe2000bf05300 */
[----:B------:R-:W-:Y:S01]  /*97e0*/  IMAD.MOV.U32 R5, RZ, RZ, R17 ;  /* 0x000000ffff057224 */ /* 0x000fe200078e0011 */
[----:B0-----:R-:W-:-:S11]  /*97f0*/  I2FP.F32.U32 R22, R15 ;  /* 0x0000000f00167245 */ /* 0x001fd60000201000 */
[----:B------:R-:W-:Y:S05]  /*9800*/  @!P0 BRA `(.L_x_310) ;  /* 0x0000000000288947 */ /* 0x000fea0003800000 */
[----:B------:R-:W-:Y:S02]  /*9810*/  ULDC UR5, c[0x0][0x634] ;  /* 0x00018d0000057ab9 */ /* 0x000fe40000000800 */
[----:B------:R-:W-:-:S05]  /*9820*/  IADD3 R5, P0, R16, UR5, RZ ;  /* 0x0000000510057c10 */ /* 0x000fca000ff1e0ff */
[----:B------:R-:W-:-:S04]  /*9830*/  IMAD.X R21, RZ, RZ, R17, P0 ;  /* 0x000000ffff157224 */ /* 0x000fc800000e0611 */
[----:B------:R-:W-:-:S04]  /*9840*/  IMAD.WIDE.U32 R6, R21, UR6, RZ ;  /* 0x0000000615067c25 */ /* 0x000fc8000f8e00ff */
[----:B------:R-:W-:-:S04]  /*9850*/  IMAD.WIDE.U32 R6, P0, R5, UR7, R6 ;  /* 0x0000000705067c25 */ /* 0x000fc8000f800006 */
[----:B------:R-:W-:-:S04]  /*9860*/  IMAD.WIDE.U32 R4, R5, UR6, RZ ;  /* 0x0000000605047c25 */ /* 0x000fc8000f8e00ff */
[----:B------:R-:W-:Y:S01]  /*9870*/  IMAD.MOV.U32 R4, RZ, RZ, R7 ;  /* 0x000000ffff047224 */ /* 0x000fe200078e0007 */
[----:B------:R-:W-:Y:S01]  /*9880*/  IADD3 RZ, P1, R5, R6, RZ ;  /* 0x0000000605ff7210 */ /* 0x000fe20007f3e0ff */
[----:B------:R-:W-:-:S04]  /*9890*/  IMAD.X R5, RZ, RZ, RZ, P0 ;  /* 0x000000ffff057224 */ /* 0x000fc800000e06ff */
[----:B------:R-:W-:-:S08]  /*98a0*/  IMAD.WIDE.U32.X R4, R21, UR7, R4, P1 ;  /* 0x0000000715047c25 */ /* 0x000fd000088e0404 */
.L_x_310:
[--C-:B------:R-:W-:Y:S01]  /*98b0*/  SHF.R.U64 R14, R4, UR8, R5.reuse ;  /* 0x00000008040e7c19 */ /* 0x100fe20008001205 */
[----:B------:R-:W-:Y:S01]  /*98c0*/  FMUL R22, R22, UR9 ;  /* 0x0000000916167c20 */ /* 0x000fe20008400000 */
[----:B------:R-:W-:Y:S01]  /*98d0*/  SHF.R.U32.HI R4, RZ, UR8, R5 ;  /* 0x00000008ff047c19 */ /* 0x000fe20008011605 */
[----:B------:R-:W0:Y:S01]  /*98e0*/  LDC R6, c[0x0][0x144] ;  /* 0x00005100ff067b82 */ /* 0x000e220000000800 */
[----:B------:R-:W-:Y:S01]  /*98f0*/  IADD3 R5, P0, RZ, -R14, RZ ;  /* 0x8000000eff057210 */ /* 0x000fe20007f1e0ff */
[----:B------:R-:W-:Y:S01]  /*9900*/  ULDC UR5, c[0x0][0x154] ;  /* 0x0000550000057ab9 */ /* 0x000fe20000000800 */
[----:B-1----:R-:W-:Y:S01]  /*9910*/  I2FP.F32.U32 R7, R20 ;  /* 0x0000001400077245 */ /* 0x002fe20000201000 */
[----:B------:R-:W1:Y:S01]  /*9920*/  F2I.U32.TRUNC.NTZ R22, R22 ;  /* 0x0000001600167305 */ /* 0x000e62000020f000 */
[----:B------:R-:W-:Y:S01]  /*9930*/  ULDC.64 UR6, c[0x0][0x620] ;  /* 0x0001880000067ab9 */ /* 0x000fe20000000a00 */
[----:B------:R-:W-:Y:S01]  /*9940*/  IMAD.X R4, RZ, RZ, ~R4, P0 ;  /* 0x000000ffff047224 */ /* 0x000fe200000e0e04 */
[----:B------:R-:W-:Y:S01]  /*9950*/  ISETP.NE.AND P2, PT, R2, 0x1, PT ;  /* 0x000000010200780c */ /* 0x000fe20003f45270 */
[----:B------:R-:W-:Y:S01]  /*9960*/  FMUL R23, R7, UR5 ;  /* 0x0000000507177c20 */ /* 0x000fe20008400000 */
[----:B------:R-:W2:Y:S01]  /*9970*/  LDC R25, c[0x0][0x148] ;  /* 0x00005200ff197b82 */ /* 0x000ea20000000800 */
[----:B------:R-:W-:Y:S01]  /*9980*/  IMAD R4, R4, UR6, RZ ;  /* 0x0000000604047c24 */ /* 0x000fe2000f8e02ff */
[----:B------:R-:W-:-:S03]  /*9990*/  ULDC UR5, c[0x0][0x618] ;  /* 0x0001860000057ab9 */ /* 0x000fc60000000800 */
[----:B------:R-:W3:Y:S01]  /*99a0*/  F2I.U32.TRUNC.NTZ R23, R23 ;  /* 0x0000001700177305 */ /* 0x000ee2000020f000 */
[C---:B------:R-:W-:Y:S02]  /*99b0*/  IMAD R7, R5.reuse, UR7, R4 ;  /* 0x0000000705077c24 */ /* 0x040fe4000f8e0204 */
[----:B------:R-:W-:Y:S01]  /*99c0*/  IMAD.WIDE.U32 R4, R5, UR6, R16 ;  /* 0x0000000605047c25 */ /* 0x000fe2000f8e0010 */
[----:B------:R-:W-:Y:S02]  /*99d0*/  ULDC.64 UR6, c[0x0][0x640] ;  /* 0x0001900000067ab9 */ /* 0x000fe40000000a00 */
[----:B------:R-:W-:Y:S01]  /*99e0*/  ISETP.NE.U32.AND P0, PT, RZ, UR6, PT ;  /* 0x00000006ff007c0c */ /* 0x000fe2000bf05070 */
[----:B------:R-:W-:Y:S02]  /*99f0*/  IMAD.IADD R5, R5, 0x1, R7 ;  /* 0x0000000105057824 */ /* 0x000fe400078e0207 */
[----:B-1----:R-:W-:Y:S01]  /*9a00*/  IMAD.MOV R22, RZ, RZ, -R22 ;  /* 0x000000ffff167224 */ /* 0x002fe200078e0a16 */
[----:B------:R-:W-:-:S02]  /*9a10*/  ISETP.NE.AND.EX P0, PT, RZ, UR7, PT, P0 ;  /* 0x00000007ff007c0c */ /* 0x000fc4000bf05300 */
[----:B------:R-:W-:Y:S01]  /*9a20*/  SHF.R.U64 R21, R4, UR5, R5 ;  /* 0x0000000504157c19 */ /* 0x000fe20008001205 */
[----:B0-----:R-:W-:Y:S01]  /*9a30*/  IMAD R15, R6, R22, R15 ;  /* 0x00000016060f7224 */ /* 0x001fe200078e020f */
[----:B------:R-:W-:Y:S01]  /*9a40*/  SHF.R.U32.HI R4, RZ, UR5, R5 ;  /* 0x00000005ff047c19 */ /* 0x000fe20008011605 */
[----:B------:R-:W-:Y:S01]  /*9a50*/  ULDC UR5, c[0x0][0x608] ;  /* 0x0001820000057ab9 */ /* 0x000fe20000000800 */
[----:B---3--:R-:W-:Y:S02]  /*9a60*/  IMAD.MOV R6, RZ, RZ, -R23 ;  /* 0x000000ffff067224 */ /* 0x008fe400078e0a17 */
[--C-:B------:R-:W-:Y:S02]  /*9a70*/  SHF.R.U64 R22, R21, UR5, R4.reuse ;  /* 0x0000000515167c19 */ /* 0x100fe40008001204 */
[----:B------:R-:W-:Y:S01]  /*9a80*/  SHF.R.U32.HI R5, RZ, UR5, R4 ;  /* 0x00000005ff057c19 */ /* 0x000fe20008011604 */
[----:B------:R-:W-:Y:S01]  /*9a90*/  ULDC UR5, c[0x0][0x658] ;  /* 0x0001960000057ab9 */ /* 0x000fe20000000800 */
[----:B--2---:R-:W-:-:S02]  /*9aa0*/  @P2 IMAD R15, R25, R6, R20 ;  /* 0x00000006190f2224 */ /* 0x004fc400078e0214 */
[--C-:B------:R-:W-:Y:S02]  /*9ab0*/  SHF.R.U64 R20, R22, UR5, R5.reuse ;  /* 0x0000000516147c19 */ /* 0x100fe40008001205 */
[----:B------:R-:W-:-:S03]  /*9ac0*/  SHF.R.U32.HI R23, RZ, UR5, R5 ;  /* 0x00000005ff177c19 */ /* 0x000fc60008011605 */
[----:B------:R-:W-:Y:S02]  /*9ad0*/  IMAD.MOV.U32 R6, RZ, RZ, R20 ;  /* 0x000000ffff067224 */ /* 0x000fe400078e0014 */
[----:B------:R-:W-:Y:S01]  /*9ae0*/  IMAD.MOV.U32 R5, RZ, RZ, R23 ;  /* 0x000000ffff057224 */ /* 0x000fe200078e0017 */
[----:B------:R-:W-:Y:S06]  /*9af0*/  @!P0 BRA `(.L_x_311) ;  /* 0x00000000002c8947 */ /* 0x000fec0003800000 */
        /* <DEDUP_REMOVED lines=9> */
[----:B------:R-:W-:-:S04]  /*9b90*/  IMAD.WIDE.U32.X R4, R23, UR7, R4, P1 ;  /* 0x0000000717047c25 */ /* 0x000fc800088e0404 */
[----:B------:R-:W-:-:S07]  /*9ba0*/  IMAD.MOV.U32 R6, RZ, RZ, R4 ;  /* 0x000000ffff067224 */ /* 0x000fce00078e0004 */
.L_x_311:
[----:B------:R-:W-:Y:S01]  /*9bb0*/  ULDC UR5, c[0x0][0x648] ;  /* 0x0001920000057ab9 */ /* 0x000fe20000000800 */
[----:B------:R-:W-:Y:S01]  /*9bc0*/  LOP3.LUT R4, R22, UR16, RZ, 0xc0, !PT ;  /* 0x0000001016047c12 */ /* 0x000fe2000f8ec0ff */
[----:B------:R-:W-:Y:S01]  /*9bd0*/  ULDC UR6, c[0x0][0x610] ;  /* 0x0001840000067ab9 */ /* 0x000fe20000000800 */
[----:B------:R-:W-:Y:S01]  /*9be0*/  SHF.R.U64 R5, R6, UR5, R5 ;  /* 0x0000000506057c19 */ /* 0x000fe20008001205 */
[----:B------:R-:W-:Y:S01]  /*9bf0*/  ULDC UR5, c[0x0][0x638] ;  /* 0x00018e0000057ab9 */ /* 0x000fe20000000800 */
[----:B------:R-:W-:Y:S01]  /*9c00*/  LOP3.LUT R21, R21, UR4, RZ, 0xc0, !PT ;  /* 0x0000000415157c12 */ /* 0x000fe2000f8ec0ff */
[----:B------:R-:W-:Y:S02]  /*9c10*/  IMAD.MOV.U32 R6, RZ, RZ, R14 ;  /* 0x000000ffff067224 */ /* 0x000fe400078e000e */
[----:B------:R-:W-:Y:S02]  /*9c20*/  IMAD.MOV R7, RZ, RZ, -R5 ;  /* 0x000000ffff077224 */ /* 0x000fe400078e0a05 */
[----:B------:R-:W-:-:S02]  /*9c30*/  IMAD R4, R5, UR17, R4 ;  /* 0x0000001105047c24 */ /* 0x000fc4000f8e0204 */
[----:B------:R-:W-:Y:S01]  /*9c40*/  IMAD R20, R7, UR5, R20 ;  /* 0x0000000507147c24 */ /* 0x000fe2000f8e0214 */
[----:B------:R-:W-:Y:S01]  /*9c50*/  ULDC UR5, c[0x0][0x600] ;  /* 0x0001800000057ab9 */ /* 0x000fe20000000800 */
[----:B------:R-:W-:Y:S02]  /*9c60*/  IMAD R15, R4, UR6, R15 ;  /* 0x00000006040f7c24 */ /* 0x000fe4000f8e020f */
[----:B------:R-:W-:Y:S02]  /*9c70*/  IMAD R20, R20, UR5, R21 ;  /* 0x0000000514147c24 */ /* 0x000fe4000f8e0215 */
[----:B------:R-:W-:-:S03]  /*9c80*/  IMAD.MOV.U32 R4, RZ, RZ, 0x1 ;  /* 0x00000001ff047424 */ /* 0x000fc600078e00ff */
[----:B------:R-:W-:Y:S02]  /*9c90*/  SEL R7, R20, R15, !P2 ;  /* 0x0000000f14077207 */ /* 0x000fe40005000000 */
[----:B------:R-:W-:-:S07]  /*9ca0*/  SEL R20, R15, R20, !P2 ;  /* 0x000000140f147207 */ /* 0x000fce0005000000 */
.L_x_309:
[----:B------:R-:W-:Y:S05]  /*9cb0*/  BSYNC B1 ;  /* 0x0000000000017941 */ /* 0x000fea0003800000 */
.L_x_308:
[----:B------:R-:W-:-:S13]  /*9cc0*/  LOP3.LUT P0, RZ, R4, 0xff, RZ, 0xc0, !PT ;  /* 0x000000ff04ff7812 */ /* 0x000fda000780c0ff */
[----:B------:R-:W-:Y:S05]  /*9cd0*/  @P0 BRA `(.L_x_312) ;  /* 0xfffffff400380947 */ /* 0x000fea000383ffff */
[----:B------:R-:W-:Y:S05]  /*9ce0*/  BSYNC B0 ;  /* 0x0000000000007941 */ /* 0x000fea0003800000 */
.L_x_301:
[----:B------:R-:W-:-:S03]  /*9cf0*/  UMOV UR5, 0xffffffff ;  /* 0xffffffff00057882 */ /* 0x000fc60000000000 */
[----:B------:R-:W-:Y:S05]  /*9d00*/  BRA.DIV UR5, `(.L_x_313) ;  /* 0x0000000e050c7947 */ /* 0x000fea000b800000 */
[----:B------:R-:W-:-:S13]  /*9d10*/  ELECT P6, URZ, PT ;  /* 0x00000000003f782f */ /* 0x000fda00038c0000 */
.L_x_341:
[----:B------:R-:W-:Y:S04]  /*9d20*/  BSSY B0, `(.L_x_314) ;  /* 0x00000a9000007945 */ /* 0x000fe80003800000 */
[----:B------:R-:W-:Y:S05]  /*9d30*/  @!P6 BRA `(.L_x_315) ;  /* 0x00000008009ce947 */ /* 0x000fea0003800000 */
[----:B------:R-:W-:-:S04]  /*9d40*/  LOP3.LUT R19, R19, 0x2, RZ, 0xfc, !PT ;  /* 0x0000000213137812 */ /* 0x000fc800078efcff */
[----:B------:R-:W-:-:S13]  /*9d50*/  ISETP.NE.AND P0, PT, R19, 0x3, PT ;  /* 0x000000031300780c */ /* 0x000fda0003f05270 */
[----:B------:R-:W-:Y:S05]  /*9d60*/  @!P0 BRA `(.L_x_316) ;  /* 0x0000000000048947 */ /* 0x000fea0003800000 */
[----:B------:R-:W-:Y:S01]  /*9d70*/  BPT.TRAP 0x1 ;  /* 0x000000040000795c */ /* 0x000fe20000300000 */
.L_x_316:
[----:B------:R-:W0:Y:S01]  /*9d80*/  S2R R5, SR_CgaCtaId ;  /* 0x0000000000057919 */ /* 0x000e220000008800 */
[----:B------:R-:W-:Y:S02]  /*9d90*/  MOV R2, 0x400 ;  /* 0x0000040000027802 */ /* 0x000fe40000000f00 */
[----:B------:R-:W-:Y:S02]  /*9da0*/  SHF.L.U32 R4, R0, 0x1f, RZ ;  /* 0x0000001f00047819 */ /* 0x000fe400000006ff */
[----:B0-----:R-:W-:-:S05]  /*9db0*/  LEA R2, R5, R2, 0x18 ;  /* 0x0000000205027211 */ /* 0x001fca00078ec0ff */
[----:B------:R-:W-:-:S04]  /*9dc0*/  VIADD R2, R2, 0x90 ;  /* 0x0000009002027836 */ /* 0x000fc80000000000 */
[C---:B------:R-:W-:Y:S02]  /*9dd0*/  IMAD R7, R3.reuse, 0x8, R2 ;  /* 0x0000000803077824 */ /* 0x040fe400078e0202 */
[----:B------:R-:W-:Y:S02]  /*9de0*/  VIADD R3, R3, 0x1 ;  /* 0x0000000103037836 */ /* 0x000fe40000000000 */
[----:B------:R-:W0:Y:S03]  /*9df0*/  SYNCS.PHASECHK.TRANS64.TRYWAIT P0, [R7+URZ], R4 ;  /* 0x00000004070075a7 */ /* 0x000e26000800017f */
[----:B------:R-:W-:-:S04]  /*9e00*/  ISETP.NE.AND P1, PT, R3, 0x12, PT ;  /* 0x000000120300780c */ /* 0x000fc80003f25270 */
[----:B------:R-:W-:Y:S02]  /*9e10*/  SEL R5, RZ, 0x1, P1 ;  /* 0x00000001ff057807 */ /* 0x000fe40000800000 */
[----:B------:R-:W-:Y:S02]  /*9e20*/  SEL R3, R3, RZ, P1 ;  /* 0x000000ff03037207 */ /* 0x000fe40000800000 */
[----:B------:R-:W-:-:S03]  /*9e30*/  LOP3.LUT R6, R0, R5, RZ, 0x3c, !PT ;  /* 0x0000000500067212 */ /* 0x000fc600078e3cff */
[----:B------:R-:W-:Y:S01]  /*9e40*/  IMAD R8, R3, 0x8, R2 ;  /* 0x0000000803087824 */ /* 0x000fe200078e0202 */
[----:B------:R-:W-:Y:S01]  /*9e50*/  SHF.L.U32 R5, R6, 0x1f, RZ ;  /* 0x0000001f06057819 */ /* 0x000fe200000006ff */
[----:B0-----:R-:W-:Y:S06]  /*9e60*/  @!P0 BRA `(.L_x_317) ;  /* 0x0000000800d48947 */ /* 0x001fec0003800000 */
.L_x_342:
[----:B------:R-:W1:Y:S01]  /*9e70*/  SYNCS.PHASECHK.TRANS64.TRYWAIT P0, [R8+URZ], R5 ;  /* 0x00000005080075a7 */ /* 0x000e62000800017f */
[----:B------:R-:W-:-:S05]  /*9e80*/  VIADD R0, R3, 0x1 ;  /* 0x0000000103007836 */ /* 0x000fca0000000000 */
[----:B------:R-:W-:-:S04]  /*9e90*/  ISETP.NE.AND P1, PT, R0, 0x12, PT ;  /* 0x000000120000780c */ /* 0x000fc80003f25270 */
[----:B------:R-:W-:Y:S02]  /*9ea0*/  SEL R3, RZ, 0x1, P1 ;  /* 0x00000001ff037807 */ /* 0x000fe40000800000 */
[----:B0-----:R-:W-:Y:S02]  /*9eb0*/  SEL R7, R0, RZ, P1 ;  /* 0x000000ff00077207 */ /* 0x001fe40000800000 */
[----:B------:R-:W-:-:S03]  /*9ec0*/  LOP3.LUT R6, R6, R3, RZ, 0x3c, !PT ;  /* 0x0000000306067212 */ /* 0x000fc600078e3cff */
[----:B------:R-:W-:Y:S01]  /*9ed0*/  IMAD R9, R7, 0x8, R2 ;  /* 0x0000000807097824 */ /* 0x000fe200078e0202 */
[----:B------:R-:W-:Y:S01]  /*9ee0*/  SHF.L.U32 R4, R6, 0x1f, RZ ;  /* 0x0000001f06047819 */ /* 0x000fe200000006ff */
[----:B-1----:R-:W-:Y:S06]  /*9ef0*/  @!P0 BRA `(.L_x_318) ;  /* 0x0000000800c48947 */ /* 0x002fec0003800000 */
.L_x_343:
[----:B------:R-:W1:Y:S01]  /*9f00*/  SYNCS.PHASECHK.TRANS64.TRYWAIT P0, [R9+URZ], R4 ;  /* 0x00000004090075a7 */ /* 0x000e62000800017f */
[----:B------:R-:W-:-:S05]  /*9f10*/  VIADD R0, R7, 0x1 ;  /* 0x0000000107007836 */ /* 0x000fca0000000000 */
[----:B------:R-:W-:-:S04]  /*9f20*/  ISETP.NE.AND P1, PT, R0, 0x12, PT ;  /* 0x000000120000780c */ /* 0x000fc80003f25270 */
[----:B------:R-:W-:Y:S02]  /*9f30*/  SEL R3, RZ, 0x1, P1 ;  /* 0x00000001ff037807 */ /* 0x000fe40000800000 */
[----:B------:R-:W-:Y:S02]  /*9f40*/  SEL R7, R0, RZ, P1 ;  /* 0x000000ff00077207 */ /* 0x000fe40000800000 */
[----:B------:R-:W-:-:S03]  /*9f50*/  LOP3.LUT R6, R6, R3, RZ, 0x3c, !PT ;  /* 0x0000000306067212 */ /* 0x000fc600078e3cff */
[----:B0-----:R-:W-:Y:S01]  /*9f60*/  IMAD R8, R7, 0x8, R2 ;  /* 0x0000000807087824 */ /* 0x001fe200078e0202 */
[----:B------:R-:W-:Y:S01]  /*9f70*/  SHF.L.U32 R5, R6, 0x1f, RZ ;  /* 0x0000001f06057819 */ /* 0x000fe200000006ff */
[----:B-1----:R-:W-:Y:S06]  /*9f80*/  @!P0 BRA `(.L_x_319) ;  /* 0x0000000800b48947 */ /* 0x002fec0003800000 */
.L_x_344:
        /* <DEDUP_REMOVED lines=9> */
.L_x_345:
        /* <DEDUP_REMOVED lines=9> */
.L_x_346:
        /* <DEDUP_REMOVED lines=9> */
.L_x_347:
        /* <DEDUP_REMOVED lines=9> */
.L_x_348:
        /* <DEDUP_REMOVED lines=9> */
.L_x_349:
        /* <DEDUP_REMOVED lines=9> */
.L_x_350:
        /* <DEDUP_REMOVED lines=9> */
.L_x_351:
        /* <DEDUP_REMOVED lines=9> */
.L_x_352:
        /* <DEDUP_REMOVED lines=9> */
.L_x_353:
        /* <DEDUP_REMOVED lines=9> */
.L_x_354:
        /* <DEDUP_REMOVED lines=9> */
.L_x_355:
        /* <DEDUP_REMOVED lines=9> */
.L_x_356:
[----:B------:R-:W1:Y:S01]  /*a650*/  SYNCS.PHASECHK.TRANS64.TRYWAIT P0, [R8+URZ], R5 ;  /* 0x00000005080075a7 */ /* 0x000e62000800017f */
[----:B------:R-:W-:-:S05]  /*a660*/  VIADD R0, R7, 0x1 ;  /* 0x0000000107007836 */ /* 0x000fca0000000000 */
[----:B------:R-:W-:-:S04]  /*a670*/  ISETP.NE.AND P1, PT, R0, 0x12, PT ;  /* 0x000000120000780c */ /* 0x000fc80003f25270 */
[----:B------:R-:W-:Y:S02]  /*a680*/  SEL R3, RZ, 0x1, P1 ;  /* 0x00000001ff037807 */ /* 0x000fe40000800000 */
[----:B------:R-:W-:Y:S02]  /*a690*/  SEL R7, R0, RZ, P1 ;  /* 0x000000ff00077207 */ /* 0x000fe40000800000 */
[----:B0-----:R-:W-:-:S03]  /*a6a0*/  LOP3.LUT R9, R6, R3, RZ, 0x3c, !PT ;  /* 0x0000000306097212 */ /* 0x001fc600078e3cff */
[----:B------:R-:W-:Y:S01]  /*a6b0*/  IMAD R11, R7, 0x8, R2 ;  /* 0x00000008070b7824 */ /* 0x000fe200078e0202 */
[----:B------:R-:W-:Y:S01]  /*a6c0*/  SHF.L.U32 R6, R9, 0x1f, RZ ;  /* 0x0000001f09067819 */ /* 0x000fe200000006ff */
[----:B-1----:R-:W-:Y:S06]  /*a6d0*/  @!P0 BRA `(.L_x_332) ;  /* 0x0000000400e48947 */ /* 0x002fec0003800000 */
.L_x_357:
[----:B------:R-:W1:Y:S01]  /*a6e0*/  SYNCS.PHASECHK.TRANS64.TRYWAIT P0, [R11+URZ], R6 ;  /* 0x000000060b0075a7 */ /* 0x000e62000800017f */
[----:B------:R-:W-:-:S05]  /*a6f0*/  VIADD R0, R7, 0x1 ;  /* 0x0000000107007836 */ /* 0x000fca0000000000 */
[----:B------:R-:W-:-:S04]  /*a700*/  ISETP.NE.AND P1, PT, R0, 0x12, PT ;  /* 0x000000120000780c */ /* 0x000fc80003f25270 */
[----:B------:R-:W-:Y:S02]  /*a710*/  SEL R4, RZ, 0x1, P1 ;  /* 0x00000001ff047807 */ /* 0x000fe40000800000 */
[----:B------:R-:W-:Y:S02]  /*a720*/  SEL R3, R0, RZ, P1 ;  /* 0x000000ff00037207 */ /* 0x000fe40000800000 */
[----:B------:R-:W-:Y:S01]  /*a730*/  LOP3.LUT R0, R9, R4, RZ, 0x3c, !PT ;  /* 0x0000000409007212 */ /* 0x000fe200078e3cff */
[----:B-1----:R-:W-:Y:S06]  /*a740*/  @!P0 BRA `(.L_x_333) ;  /* 0x0000000400dc8947 */ /* 0x002fec0003800000 */
.L_x_358:
[----:B------:R-:W-:Y:S01]  /*a750*/  IMAD R3, R3, 0x8, R2 ;  /* 0x0000000803037824 */ /* 0x000fe200078e0202 */
[----:B------:R-:W-:-:S07]  /*a760*/  SHF.L.U32 R0, R0, 0x1f, RZ ;  /* 0x0000001f00007819 */ /* 0x000fce00000006ff */
.L_x_334:
[----:B--2---:R2:W3:Y:S02]  /*a770*/  SYNCS.PHASECHK.TRANS64.TRYWAIT P0, [R3+URZ], R0 ;  /* 0x00000000030075a7 */ /* 0x0044e4000800017f */
[----:B---3--:R-:W-:Y:S05]  /*a780*/  @!P0 NANOSLEEP.SYNCS 0x989680 ;  /* 0x009896800000895d */ /* 0x008fea0003900000 */
[----:B------:R-:W3:Y:S02]  /*a790*/  @!P0 SYNCS.PHASECHK.TRANS64 P0, [R3+URZ], R0 ;  /* 0x00000000030085a7 */ /* 0x000ee4000800007f */
[----:B---3--:R-:W-:Y:S05]  /*a7a0*/  @!P0 BRA `(.L_x_334) ;  /* 0xfffffffc00f08947 */ /* 0x008fea000383ffff */
.L_x_315:
[----:B------:R-:W-:Y:S05]  /*a7b0*/  BSYNC B0 ;  /* 0x0000000000007941 */ /* 0x000fea0003800000 */
.L_x_314:
[----:B------:R-:W-:Y:S05]  /*a7c0*/  EXIT ;  /* 0x000000000000794d */ /* 0x000fea0003800000 */
.L_x_22:
[----:B---3--:R3:W4:Y:S02]  /*a7d0*/  SYNCS.PHASECHK.TRANS64.TRYWAIT P1, [R3+URZ], R0 ;  /* 0x00000000030075a7 */ /* 0x008724000802017f */
[----:B----4-:R-:W-:Y:S05]  /*a7e0*/  @!P1 NANOSLEEP.SYNCS 0x989680 ;  /* 0x009896800000995d */ /* 0x010fea0003900000 */
[----:B------:R-:W4:Y:S02]  /*a7f0*/  @!P1 SYNCS.PHASECHK.TRANS64 P1, [R3+URZ], R0 ;  /* 0x00000000030095a7 */ /* 0x000f24000802007f */
[----:B----4-:R-:W-:Y:S05]  /*a800*/  @!P1 BRA `(.L_x_22) ;  /* 0xfffffffc00f09947 */ /* 0x010fea000383ffff */
[----:B------:R-:W-:Y:S05]  /*a810*/  BRA `(.L_x_21) ;  /* 0xffffff6c00a47947 */ /* 0x000fea000383ffff */
.L_x_27:
[----:B-1----:R1:W2:Y:S02]  /*a820*/  SYNCS.PHASECHK.TRANS64.TRYWAIT P1, [R5+URZ], R4 ;  /* 0x00000004050075a7 */ /* 0x0022a4000802017f */
[----:B--2---:R-:W-:Y:S05]  /*a830*/  @!P1 NANOSLEEP.SYNCS 0x989680 ;  /* 0x009896800000995d */ /* 0x004fea0003900000 */
[----:B------:R-:W2:Y:S02]  /*a840*/  @!P1 SYNCS.PHASECHK.TRANS64 P1, [R5+URZ], R4 ;  /* 0x00000004050095a7 */ /* 0x000ea4000802007f */
[----:B--2---:R-:W-:Y:S05]  /*a850*/  @!P1 BRA `(.L_x_27) ;  /* 0xfffffffc00f09947 */ /* 0x004fea000383ffff */
[----:B------:R-:W-:Y:S05]  /*a860*/  BRA `(.L_x_26) ;  /* 0xffffff7000487947 */ /* 0x000fea000383ffff */
.L_x_302:
[----:B------:R-:W-:Y:S01]  /*a870*/  BSSY B1, `(.L_x_335) ;  /* 0x0000006000017945 */ /* 0x000fe20003800000 */
[----:B------:R-:W-:-:S07]  /*a880*/  IMAD.MOV.U32 R15, RZ, RZ, -0x1 ;  /* 0xffffffffff0f7424 */ /* 0x000fce00078e00ff */
[----:B------:R-:W-:Y:S05]  /*a890*/  WARPSYNC.COLLECTIVE R15, `(.L_x_336) ;  /* 0x000000000f0c7348 */ /* 0x000fea0003c00000 */
[----:B------:R-:W-:Y:S02]  /*a8a0*/  ELECT P6, UR62, PT ;  /* 0x00000000003e782f */ /* 0x000fe400038c0000 */
[----:B------:R-:W-:Y:S01]  /*a8b0*/  MOV R14, UR62 ;  /* 0x0000003e000e7c02 */ /* 0x000fe20008000f00 */
[----:B------:R-:W-:Y:S10]  /*a8c0*/  ENDCOLLECTIVE ;  /* 0x000000000000791b */ /* 0x000ff40003800000 */
.L_x_336:
[----:B------:R-:W-:Y:S05]  /*a8d0*/  BSYNC B1 ;  /* 0x0000000000017941 */ /* 0x000fea0003800000 */
.L_x_335:
[----:B------:R-:W-:Y:S05]  /*a8e0*/  BRA `(.L_x_337) ;  /* 0xffffffe800407947 */ /* 0x000fea000383ffff */
.L_x_305:
[----:B0-----:R0:W1:Y:S02]  /*a8f0*/  SYNCS.PHASECHK.TRANS64.TRYWAIT P0, [R23+URZ+0x90], R14 ;  /* 0x0000900e170075a7 */ /* 0x001064000800017f */
[----:B-1----:R-:W-:Y:S05]  /*a900*/  @!P0 NANOSLEEP.SYNCS 0x989680 ;  /* 0x009896800000895d */ /* 0x002fea0003900000 */
[----:B------:R-:W1:Y:S02]  /*a910*/  @!P0 SYNCS.PHASECHK.TRANS64 P0, [R23+URZ+0x90], R14 ;  /* 0x0000900e170085a7 */ /* 0x000e64000800007f */
[----:B-1----:R-:W-:Y:S05]  /*a920*/  @!P0 BRA `(.L_x_305) ;  /* 0xfffffffc00f08947 */ /* 0x002fea000383ffff */
[----:B------:R-:W-:Y:S05]  /*a930*/  BRA `(.L_x_338) ;  /* 0xffffffe800807947 */ /* 0x000fea000383ffff */
.L_x_313:
[----:B------:R-:W-:Y:S01]  /*a940*/  BSSY B0, `(.L_x_339) ;  /* 0x0000006000007945 */ /* 0x000fe20003800000 */
[----:B------:R-:W-:-:S07]  /*a950*/  IMAD.MOV.U32 R15, RZ, RZ, -0x1 ;  /* 0xffffffffff0f7424 */ /* 0x000fce00078e00ff */
[----:B------:R-:W-:Y:S05]  /*a960*/  WARPSYNC.COLLECTIVE R15, `(.L_x_340) ;  /* 0x000000000f0c7348 */ /* 0x000fea0003c00000 */
[----:B------:R-:W-:Y:S02]  /*a970*/  ELECT P6, UR62, PT ;  /* 0x00000000003e782f */ /* 0x000fe400038c0000 */
[----:B------:R-:W-:Y:S01]  /*a980*/  MOV R14, UR62 ;  /* 0x0000003e000e7c02 */ /* 0x000fe20008000f00 */
[----:B------:R-:W-:Y:S10]  /*a990*/  ENDCOLLECTIVE ;  /* 0x000000000000791b */ /* 0x000ff40003800000 */
.L_x_340:
[----:B------:R-:W-:Y:S05]  /*a9a0*/  BSYNC B0 ;  /* 0x0000000000007941 */ /* 0x000fea0003800000 */
.L_x_339:
[----:B------:R-:W-:Y:S05]  /*a9b0*/  BRA `(.L_x_341) ;  /* 0xfffffff000d87947 */ /* 0x000fea000383ffff */
.L_x_317:
[----:B0-----:R0:W1:Y:S02]  /*a9c0*/  SYNCS.PHASECHK.TRANS64.TRYWAIT P0, [R7+URZ], R4 ;  /* 0x00000004070075a7 */ /* 0x001064000800017f */
[----:B-1----:R-:W-:Y:S05]  /*a9d0*/  @!P0 NANOSLEEP.SYNCS 0x989680 ;  /* 0x009896800000895d */ /* 0x002fea0003900000 */
[----:B------:R-:W1:Y:S02]  /*a9e0*/  @!P0 SYNCS.PHASECHK.TRANS64 P0, [R7+URZ], R4 ;  /* 0x00000004070085a7 */ /* 0x000e64000800007f */
[----:B-1----:R-:W-:Y:S05]  /*a9f0*/  @!P0 BRA `(.L_x_317) ;  /* 0xfffffffc00f08947 */ /* 0x002fea000383ffff */
[----:B------:R-:W-:Y:S05]  /*aa00*/  BRA `(.L_x_342) ;  /* 0xfffffff400187947 */ /* 0x000fea000383ffff */
.L_x_318:
[----:B0-----:R0:W1:Y:S02]  /*aa10*/  SYNCS.PHASECHK.TRANS64.TRYWAIT P0, [R8+URZ], R5 ;  /* 0x00000005080075a7 */ /* 0x001064000800017f */
[----:B-1----:R-:W-:Y:S05]  /*aa20*/  @!P0 NANOSLEEP.SYNCS 0x989680 ;  /* 0x009896800000895d */ /* 0x002fea0003900000 */
[----:B------:R-:W1:Y:S02]  /*aa30*/  @!P0 SYNCS.PHASECHK.TRANS64 P0, [R8+URZ], R5 ;  /* 0x00000005080085a7 */ /* 0x000e64000800007f */
[----:B-1----:R-:W-:Y:S05]  /*aa40*/  @!P0 BRA `(.L_x_318) ;  /* 0xfffffffc00f08947 */ /* 0x002fea000383ffff */
[----:B------:R-:W-:Y:S05]  /*aa50*/  BRA `(.L_x_343) ;  /* 0xfffffff400287947 */ /* 0x000fea000383ffff */
.L_x_319:
[----:B0-----:R0:W1:Y:S02]  /*aa60*/  SYNCS.PHASECHK.TRANS64.TRYWAIT P0, [R9+URZ], R4 ;  /* 0x00000004090075a7 */ /* 0x001064000800017f */
[----:B-1----:R-:W-:Y:S05]  /*aa70*/  @!P0 NANOSLEEP.SYNCS 0x989680 ;  /* 0x009896800000895d */ /* 0x002fea0003900000 */
[----:B------:R-:W1:Y:S02]  /*aa80*/  @!P0 SYNCS.PHASECHK.TRANS64 P0, [R9+URZ], R4 ;  /* 0x00000004090085a7 */ /* 0x000e64000800007f */
[----:B-1----:R-:W-:Y:S05]  /*aa90*/  @!P0 BRA `(.L_x_319) ;  /* 0xfffffffc00f08947 */ /* 0x002fea000383ffff */
[----:B------:R-:W-:Y:S05]  /*aaa0*/  BRA `(.L_x_344) ;  /* 0xfffffff400387947 */ /* 0x000fea000383ffff */
.L_x_320:
[----:B0-----:R0:W1:Y:S02]  /*aab0*/  SYNCS.PHASECHK.TRANS64.TRYWAIT P0, [R8+URZ], R5 ;  /* 0x00000005080075a7 */ /* 0x001064000800017f */
[----:B-1----:R-:W-:Y:S05]  /*aac0*/  @!P0 NANOSLEEP.SYNCS 0x989680 ;  /* 0x009896800000895d */ /* 0x002fea0003900000 */
[----:B------:R-:W1:Y:S02]  /*aad0*/  @!P0 SYNCS.PHASECHK.TRANS64 P0, [R8+URZ], R5 ;  /* 0x00000005080085a7 */ /* 0x000e64000800007f */
[----:B-1----:R-:W-:Y:S05]  /*aae0*/  @!P0 BRA `(.L_x_320) ;  /* 0xfffffffc00f08947 */ /* 0x002fea000383ffff */
[----:B------:R-:W-:Y:S05]  /*aaf0*/  BRA `(.L_x_345) ;  /* 0xfffffff400487947 */ /* 0x000fea000383ffff */
.L_x_321:
[----:B0-----:R0:W1:Y:S02]  /*ab00*/  SYNCS.PHASECHK.TRANS64.TRYWAIT P0, [R9+URZ], R4 ;  /* 0x00000004090075a7 */ /* 0x001064000800017f */
[----:B-1----:R-:W-:Y:S05]  /*ab10*/  @!P0 NANOSLEEP.SYNCS 0x989680 ;  /* 0x009896800000895d */ /* 0x002fea0003900000 */
[----:B------:R-:W1:Y:S02]  /*ab20*/  @!P0 SYNCS.PHASECHK.TRANS64 P0, [R9+URZ], R4 ;  /* 0x00000004090085a7 */ /* 0x000e64000800007f */
[----:B-1----:R-:W-:Y:S05]  /*ab30*/  @!P0 BRA `(.L_x_321) ;  /* 0xfffffffc00f08947 */ /* 0x002fea000383ffff */
[----:B------:R-:W-:Y:S05]  /*ab40*/  BRA `(.L_x_346) ;  /* 0xfffffff400587947 */ /* 0x000fea000383ffff */
.L_x_322:
[----:B0-----:R0:W1:Y:S02]  /*ab50*/  SYNCS.PHASECHK.TRANS64.TRYWAIT P0, [R8+URZ], R5 ;  /* 0x00000005080075a7 */ /* 0x001064000800017f */
[----:B-1----:R-:W-:Y:S05]  /*ab60*/  @!P0 NANOSLEEP.SYNCS 0x989680 ;  /* 0x009896800000895d */ /* 0x002fea0003900000 */
[----:B------:R-:W1:Y:S02]  /*ab70*/  @!P0 SYNCS.PHASECHK.TRANS64 P0, [R8+URZ], R5 ;  /* 0x00000005080085a7 */ /* 0x000e64000800007f */
[----:B-1----:R-:W-:Y:S05]  /*ab80*/  @!P0 BRA `(.L_x_322) ;  /* 0xfffffffc00f08947 */ /* 0x002fea000383ffff */
[----:B------:R-:W-:Y:S05]  /*ab90*/  BRA `(.L_x_347) ;  /* 0xfffffff400687947 */ /* 0x000fea000383ffff */
.L_x_323:
[----:B0-----:R0:W1:Y:S02]  /*aba0*/  SYNCS.PHASECHK.TRANS64.TRYWAIT P0, [R9+URZ], R4 ;  /* 0x00000004090075a7 */ /* 0x001064000800017f */
[----:B-1----:R-:W-:Y:S05]  /*abb0*/  @!P0 NANOSLEEP.SYNCS 0x989680 ;  /* 0x009896800000895d */ /* 0x002fea0003900000 */
[----:B------:R-:W1:Y:S02]  /*abc0*/  @!P0 SYNCS.PHASECHK.TRANS64 P0, [R9+URZ], R4 ;  /* 0x00000004090085a7 */ /* 0x000e64000800007f */
[----:B-1----:R-:W-:Y:S05]  /*abd0*/  @!P0 BRA `(.L_x_323) ;  /* 0xfffffffc00f08947 */ /* 0x002fea000383ffff */
[----:B------:R-:W-:Y:S05]  /*abe0*/  BRA `(.L_x_348) ;  /* 0xfffffff400787947 */ /* 0x000fea000383ffff */
.L_x_324:
[----:B0-----:R0:W1:Y:S02]  /*abf0*/  SYNCS.PHASECHK.TRANS64.TRYWAIT P0, [R8+URZ], R5 ;  /* 0x00000005080075a7 */ /* 0x001064000800017f */
[----:B-1----:R-:W-:Y:S05]  /*ac00*/  @!P0 NANOSLEEP.SYNCS 0x989680 ;  /* 0x009896800000895d */ /* 0x002fea0003900000 */
[----:B------:R-:W1:Y:S02]  /*ac10*/  @!P0 SYNCS.PHASECHK.TRANS64 P0, [R8+URZ], R5 ;  /* 0x00000005080085a7 */ /* 0x000e64000800007f */
[----:B-1----:R-:W-:Y:S05]  /*ac20*/  @!P0 BRA `(.L_x_324) ;  /* 0xfffffffc00f08947 */ /* 0x002fea000383ffff */
[----:B------:R-:W-:Y:S05]  /*ac30*/  BRA `(.L_x_349) ;  /* 0xfffffff400887947 */ /* 0x000fea000383ffff */
.L_x_325:
[----:B0-----:R0:W1:Y:S02]  /*ac40*/  SYNCS.PHASECHK.TRANS64.TRYWAIT P0, [R9+URZ], R4 ;  /* 0x00000004090075a7 */ /* 0x001064000800017f */
[----:B-1----:R-:W-:Y:S05]  /*ac50*/  @!P0 NANOSLEEP.SYNCS 0x989680 ;  /* 0x009896800000895d */ /* 0x002fea0003900000 */
[----:B------:R-:W1:Y:S02]  /*ac60*/  @!P0 SYNCS.PHASECHK.TRANS64 P0, [R9+URZ], R4 ;  /* 0x00000004090085a7 */ /* 0x000e64000800007f */
[----:B-1----:R-:W-:Y:S05]  /*ac70*/  @!P0 BRA `(.L_x_325) ;  /* 0xfffffffc00f08947 */ /* 0x002fea000383ffff */
[----:B------:R-:W-:Y:S05]  /*ac80*/  BRA `(.L_x_350) ;  /* 0xfffffff400987947 */ /* 0x000fea000383ffff */
.L_x_326:
[----:B0-----:R0:W1:Y:S02]  /*ac90*/  SYNCS.PHASECHK.TRANS64.TRYWAIT P0, [R8+URZ], R5 ;  /* 0x00000005080075a7 */ /* 0x001064000800017f */
[----:B-1----:R-:W-:Y:S05]  /*aca0*/  @!P0 NANOSLEEP.SYNCS 0x989680 ;  /* 0x009896800000895d */ /* 0x002fea0003900000 */
[----:B------:R-:W1:Y:S02]  /*acb0*/  @!P0 SYNCS.PHASECHK.TRANS64 P0, [R8+URZ], R5 ;  /* 0x00000005080085a7 */ /* 0x000e64000800007f */
[----:B-1----:R-:W-:Y:S05]  /*acc0*/  @!P0 BRA `(.L_x_326) ;  /* 0xfffffffc00f08947 */ /* 0x002fea000383ffff */
[----:B------:R-:W-:Y:S05]  /*acd0*/  BRA `(.L_x_351) ;  /* 0xfffffff400a87947 */ /* 0x000fea000383ffff */
.L_x_327:
[----:B0-----:R0:W1:Y:S02]  /*ace0*/  SYNCS.PHASECHK.TRANS64.TRYWAIT P0, [R9+URZ], R4 ;  /* 0x00000004090075a7 */ /* 0x001064000800017f */
[----:B-1----:R-:W-:Y:S05]  /*acf0*/  @!P0 NANOSLEEP.SYNCS 0x989680 ;  /* 0x009896800000895d */ /* 0x002fea0003900000 */
[----:B------:R-:W1:Y:S02]  /*ad00*/  @!P0 SYNCS.PHASECHK.TRANS64 P0, [R9+URZ], R4 ;  /* 0x00000004090085a7 */ /* 0x000e64000800007f */
[----:B-1----:R-:W-:Y:S05]  /*ad10*/  @!P0 BRA `(.L_x_327) ;  /* 0xfffffffc00f08947 */ /* 0x002fea000383ffff */
[----:B------:R-:W-:Y:S05]  /*ad20*/  BRA `(.L_x_352) ;  /* 0xfffffff400b87947 */ /* 0x000fea000383ffff */
.L_x_328:
[----:B0-----:R0:W1:Y:S02]  /*ad30*/  SYNCS.PHASECHK.TRANS64.TRYWAIT P0, [R8+URZ], R5 ;  /* 0x00000005080075a7 */ /* 0x001064000800017f */
[----:B-1----:R-:W-:Y:S05]  /*ad40*/  @!P0 NANOSLEEP.SYNCS 0x989680 ;  /* 0x009896800000895d */ /* 0x002fea0003900000 */
[----:B------:R-:W1:Y:S02]  /*ad50*/  @!P0 SYNCS.PHASECHK.TRANS64 P0, [R8+URZ], R5 ;  /* 0x00000005080085a7 */ /* 0x000e64000800007f */
[----:B-1----:R-:W-:Y:S05]  /*ad60*/  @!P0 BRA `(.L_x_328) ;  /* 0xfffffffc00f08947 */ /* 0x002fea000383ffff */
[----:B------:R-:W-:Y:S05]  /*ad70*/  BRA `(.L_x_353) ;  /* 0xfffffff400c87947 */ /* 0x000fea000383ffff */
.L_x_329:
[----:B0-----:R0:W1:Y:S02]  /*ad80*/  SYNCS.PHASECHK.TRANS64.TRYWAIT P0, [R9+URZ], R4 ;  /* 0x00000004090075a7 */ /* 0x001064000800017f */
[----:B-1----:R-:W-:Y:S05]  /*ad90*/  @!P0 NANOSLEEP.SYNCS 0x989680 ;  /* 0x009896800000895d */ /* 0x002fea0003900000 */
[----:B------:R-:W1:Y:S02]  /*ada0*/  @!P0 SYNCS.PHASECHK.TRANS64 P0, [R9+URZ], R4 ;  /* 0x00000004090085a7 */ /* 0x000e64000800007f */
[----:B-1----:R-:W-:Y:S05]  /*adb0*/  @!P0 BRA `(.L_x_329) ;  /* 0xfffffffc00f08947 */ /* 0x002fea000383ffff */
[----:B------:R-:W-:Y:S05]  /*adc0*/  BRA `(.L_x_354) ;  /* 0xfffffff400d87947 */ /* 0x000fea000383ffff */
.L_x_330:
[----:B0-----:R0:W1:Y:S02]  /*add0*/  SYNCS.PHASECHK.TRANS64.TRYWAIT P0, [R8+URZ], R5 ;  /* 0x00000005080075a7 */ /* 0x001064000800017f */
[----:B-1----:R-:W-:Y:S05]  /*ade0*/  @!P0 NANOSLEEP.SYNCS 0x989680 ;  /* 0x009896800000895d */ /* 0x002fea0003900000 */
[----:B------:R-:W1:Y:S02]  /*adf0*/  @!P0 SYNCS.PHASECHK.TRANS64 P0, [R8+URZ], R5 ;  /* 0x00000005080085a7 */ /* 0x000e64000800007f */
[----:B-1----:R-:W-:Y:S05]  /*ae00*/  @!P0 BRA `(.L_x_330) ;  /* 0xfffffffc00f08947 */ /* 0x002fea000383ffff */
[----:B------:R-:W-:Y:S05]  /*ae10*/  BRA `(.L_x_355) ;  /* 0xfffffff400e87947 */ /* 0x000fea000383ffff */
.L_x_331:
[----:B0-----:R0:W1:Y:S02]  /*ae20*/  SYNCS.PHASECHK.TRANS64.TRYWAIT P0, [R9+URZ], R4 ;  /* 0x00000004090075a7 */ /* 0x001064000800017f */
[----:B-1----:R-:W-:Y:S05]  /*ae30*/  @!P0 NANOSLEEP.SYNCS 0x989680 ;  /* 0x009896800000895d */ /* 0x002fea0003900000 */
[----:B------:R-:W1:Y:S02]  /*ae40*/  @!P0 SYNCS.PHASECHK.TRANS64 P0, [R9+URZ], R4 ;  /* 0x00000004090085a7 */ /* 0x000e64000800007f */
[----:B-1----:R-:W-:Y:S05]  /*ae50*/  @!P0 BRA `(.L_x_331) ;  /* 0xfffffffc00f08947 */ /* 0x002fea000383ffff */
[----:B------:R-:W-:Y:S05]  /*ae60*/  BRA `(.L_x_356) ;  /* 0xfffffff400f87947 */ /* 0x000fea000383ffff */
.L_x_332:
[----:B0-----:R0:W1:Y:S02]  /*ae70*/  SYNCS.PHASECHK.TRANS64.TRYWAIT P0, [R8+URZ], R5 ;  /* 0x00000005080075a7 */ /* 0x001064000800017f */
[----:B-1----:R-:W-:Y:S05]  /*ae80*/  @!P0 NANOSLEEP.SYNCS 0x989680 ;  /* 0x009896800000895d */ /* 0x002fea0003900000 */
[----:B------:R-:W1:Y:S02]  /*ae90*/  @!P0 SYNCS.PHASECHK.TRANS64 P0, [R8+URZ], R5 ;  /* 0x00000005080085a7 */ /* 0x000e64000800007f */
[----:B-1----:R-:W-:Y:S05]  /*aea0*/  @!P0 BRA `(.L_x_332) ;  /* 0xfffffffc00f08947 */ /* 0x002fea000383ffff */
[----:B------:R-:W-:Y:S05]  /*aeb0*/  BRA `(.L_x_357) ;  /* 0xfffffff800087947 */ /* 0x000fea000383ffff */
.L_x_333:
[----:B-1----:R1:W2:Y:S02]  /*aec0*/  SYNCS.PHASECHK.TRANS64.TRYWAIT P0, [R11+URZ], R6 ;  /* 0x000000060b0075a7 */ /* 0x0022a4000800017f */
[----:B--2---:R-:W-:Y:S05]  /*aed0*/  @!P0 NANOSLEEP.SYNCS 0x989680 ;  /* 0x009896800000895d */ /* 0x004fea0003900000 */
[----:B------:R-:W2:Y:S02]  /*aee0*/  @!P0 SYNCS.PHASECHK.TRANS64 P0, [R11+URZ], R6 ;  /* 0x000000060b0085a7 */ /* 0x000ea4000800007f */
[----:B--2---:R-:W-:Y:S05]  /*aef0*/  @!P0 BRA `(.L_x_333) ;  /* 0xfffffffc00f08947 */ /* 0x004fea000383ffff */
[----:B------:R-:W-:Y:S05]  /*af00*/  BRA `(.L_x_358) ;  /* 0xfffffff800107947 */ /* 0x000fea000383ffff */
.L_x_359:
[----:B------:R-:W-:-:S00]  /*af10*/  BRA `(.L_x_359) ;  /* 0xfffffffc00fc7947 */ /* 0x000fc0000383ffff */
[----:B------:R-:W-:-:S00]  /*af20*/  NOP ;  /* 0x0000000000007918 */ /* 0x000fc00000000000 */
        /* <DEDUP_REMOVED lines=13> */
.L_x_360:


//--------------------- .nv.global.init           --------------------------
	.section	.nv.global.init,"aw",@progbits
.nv.global.init:
	.type		$str$22,@object
	.size		$str$22,($str$23 - $str$22)
$str$22:
        /*0000*/ 	.byte	0x6b, 0x5f, 0x74, 0x69, 0x6c, 0x65, 0x5f, 0x63, 0x6f, 0x75, 0x6e, 0x74, 0x20, 0x3e, 0x3d, 0x20
        /*0010*/ 	.byte	0x31, 0x00
	.type		$str$23,@object
	.size		$str$23,(__unnamed_1 - $str$23)
$str$23:
        /*0012*/ 	.byte	0x2f, 0x74, 0x6d, 0x70, 0x2f, 0x63, 0x75, 0x74, 0x6c, 0x61, 0x73, 0x73, 0x5f, 0x73, 0x77, 0x65
        /*0022*/ 	.byte	0x65, 0x70, 0x5f, 0x73, 0x72, 0x63, 0x2f, 0x69, 0x6e, 0x63, 0x6c, 0x75, 0x64, 0x65, 0x2f, 0x63
        /*0032*/ 	.byte	0x75, 0x74, 0x6c, 0x61, 0x73, 0x73, 0x2f, 0x67, 0x65, 0x6d, 0x6d, 0x2f, 0x63, 0x6f, 0x6c, 0x6c
        /*0042*/ 	.byte	0x65, 0x63, 0x74, 0x69, 0x76, 0x65, 0x2f, 0x73, 0x6d, 0x39, 0x30, 0x5f, 0x6d, 0x6d, 0x61, 0x5f
        /*0052*/ 	.byte	0x74, 0x6d, 0x61, 0x5f, 0x67, 0x6d, 0x6d, 0x61, 0x5f, 0x73, 0x73, 0x5f, 0x77, 0x61, 0x72, 0x70
        /*0062*/ 	.byte	0x73, 0x70, 0x65, 0x63, 0x69, 0x61, 0x6c, 0x69, 0x7a, 0x65, 0x64, 0x2e, 0x68, 0x70, 0x70, 0x00
	.type		__unnamed_1,@object
	.size		__unnamed_1,(.L_0 - __unnamed_1)
__unnamed_1:
        /*0072*/ 	.byte	0x76, 0x6f, 0x69, 0x64, 0x20, 0x63, 0x75, 0x74, 0x6c, 0x61, 0x73, 0x73, 0x3a, 0x3a, 0x67, 0x65
        /* <DEDUP_REMOVED lines=172> */
        /*0b42*/ 	.byte	0x3a, 0x3a, 0x69, 0x64, 0x65, 0x6e, 0x74, 0x69, 0x74, 0x79, 0x5d, 0x00
.L_0:


//--------------------- .nv.shared._ZN7cutlass13device_kernelINS_4gemm6kernel13GemmUniversalIN4cute5tupleIJiiiiEEENS1_10collective13CollectiveMmaINS1_34MainloopSm90TmaGmmaWarpSpecializedILi18ENS5_IJNS4_1CILi1EEENSA_ILi2EEESB_EEENS1_35KernelTmaWarpSpecializedCooperativeEEENS5_IJNSA_ILi256EEENSA_ILi128EEENSA_ILi32EEEEEEaNS5_IJlSB_lEEEaSK_NS4_8TiledMMAINS4_8MMA_AtomIJNS4_4SM904GMMA27MMA_64x128x32_S32S8S8_SS_TNEEEENS4_6LayoutINS5_IJSC_SB_SB_EEENS5_IJSB_NSA_ILi0EEEST_EEEEENS5_IJNS4_10UnderscoreESW_SW_EEEEENS4_23SM90_TMA_LOAD_MULTICASTENS4_14ComposedLayoutINS4_7SwizzleILi1ELi4ELi3EEENS4_18smem_ptr_flag_bitsILi8EEENSR_INS5_IJNSA_ILi8EEESI_EEENS5_IJSI_SB_EEEEEEEvNS4_8identityENS4_13SM90_TMA_LOADES19_vS1A_EENS_8epilogue10collective6detail29Sm90TmaWarpSpecializedAdapterINS1E_15DefaultEpilogueIaSK_SK_NS1D_6thread17LinearCombinationIaLi1EiiLNS1I_9ScaleType4KindE0ELNS_15FloatRoundStyleE2EaEENS1_15EpilogueDefaultEEEEEvvEEEEvNT_6ParamsE --------------------------
	.section	.nv.shared._ZN7cutlass13device_kernelINS_4gemm6kernel13GemmUniversalIN4cute5tupleIJiiiiEEENS1_10collective13CollectiveMmaINS1_34MainloopSm90TmaGmmaWarpSpecializedILi18ENS5_IJNS4_1CILi1EEENSA_ILi2EEESB_EEENS1_35KernelTmaWarpSpecializedCooperativeEEENS5_IJNSA_ILi256EEENSA_ILi128EEENSA_ILi32EEEEEEaNS5_IJlSB_lEEEaSK_NS4_8TiledMMAINS4_8MMA_AtomIJNS4_4SM904GMMA27MMA_64x128x32_S32S8S8_SS_TNEEEENS4_6LayoutINS5_IJSC_SB_SB_EEENS5_IJSB_NSA_ILi0EEEST_EEEEENS5_IJNS4_10UnderscoreESW_SW_EEEEENS4_23SM90_TMA_LOAD_MULTICASTENS4_14ComposedLayoutINS4_7SwizzleILi1ELi4ELi3EEENS4_18smem_ptr_flag_bitsILi8EEENSR_INS5_IJNSA_ILi8EEESI_EEENS5_IJSI_SB_EEEEEEEvNS4_8identityENS4_13SM90_TMA_LOADES19_vS1A_EENS_8epilogue10collective6detail29Sm90TmaWarpSpecializedAdapterINS1E_15DefaultEpilogueIaSK_SK_NS1D_6thread17LinearCombinationIaLi1EiiLNS1I_9ScaleType4KindE0ELNS_15FloatRoundStyleE2EaEENS1_15EpilogueDefaultEEEEEvvEEEEvNT_6ParamsE,"aw",@nobits
	.sectionflags	@""
	.align	16
	.zero		1024


//--------------------- .nv.shared.reserved.0     --------------------------
	.section	.nv.shared.reserved.0,"aw",@nobits
	.weak		__nv_reservedSMEM_offset_0_alias
	.size		__nv_reservedSMEM_offset_0_alias, 0, 0
	.other		__nv_reservedSMEM_offset_0_alias,@"STO_CUDA_RESERVED_SHARED STV_DEFAULT"
__nv_reservedSMEM_offset_0_alias:
	.zero		0


//--------------------- .nv.global                --------------------------
	.section	.nv.global,"aw",@nobits
.nv.global:
	.type		_ZN40_INTERNAL_a2467330_4_k_cu_cc09e2b3_245694cute1_E,@object
	.size		_ZN40_INTERNAL_a2467330_4_k_cu_cc09e2b3_245694cute1_E,(_ZN40_INTERNAL_a2467330_4_k_cu_cc09e2b3_245694cuda3std3__45__cpo6cbeginE - _ZN40_INTERNAL_a2467330_4_k_cu_cc09e2b3_245694cute1_E)
_ZN40_INTERNAL_a2467330_4_k_cu_cc09e2b3_245694cute1_E:
	.zero		1
	.type		_ZN40_INTERNAL_a2467330_4_k_cu_cc09e2b3_245694cuda3std3__45__cpo6cbeginE,@object
	.size		_ZN40_INTERNAL_a2467330_4_k_cu_cc09e2b3_245694cuda3std3__45__cpo6cbeginE,(_ZN40_INTERNAL_a2467330_4_k_cu_cc09e2b3_245694cuda3std3__48in_placeE - _ZN40_INTERNAL_a2467330_4_k_cu_cc09e2b3_245694cuda3std3__45__cpo6cbeginE)
_ZN40_INTERNAL_a2467330_4_k_cu_cc09e2b3_245694cuda3std3__45__cpo6cbeginE:
	.zero		1
	.type		_ZN40_INTERNAL_a2467330_4_k_cu_cc09e2b3_245694cuda3std3__48in_placeE,@object
	.size		_ZN40_INTERNAL_a2467330_4_k_cu_cc09e2b3_245694cuda3std3__48in_placeE,(_ZN40_INTERNAL_a2467330_4_k_cu_cc09e2b3_245694cuda3std6ranges3__45__cpo9iter_moveE - _ZN40_INTERNAL_a2467330_4_k_cu_cc09e2b3_245694cuda3std3__48in_placeE)
_ZN40_INTERNAL_a2467330_4_k_cu_cc09e2b3_245694cuda3std3__48in_placeE:
	.zero		1
	.type		_ZN40_INTERNAL_a2467330_4_k_cu_cc09e2b3_245694cuda3std6ranges3__45__cpo9iter_moveE,@object
	.size		_ZN40_INTERNAL_a2467330_4_k_cu_cc09e2b3_245694cuda3std6ranges3__45__cpo9iter_moveE,(_ZN40_INTERNAL_a2467330_4_k_cu_cc09e2b3_245694cuda3std3__45__cpo5beginE - _ZN40_INTERNAL_a2467330_4_k_cu_cc09e2b3_245694cuda3std6ranges3__45__cpo9iter_moveE)
_ZN40_INTERNAL_a2467330_4_k_cu_cc09e2b3_245694cuda3std6ranges3__45__cpo9iter_moveE:
	.zero		1
	.type		_ZN40_INTERNAL_a2467330_4_k_cu_cc09e2b3_245694cuda3std3__45__cpo5beginE,@object
	.size		_ZN40_INTERNAL_a2467330_4_k_cu_cc09e2b3_245694cuda3std3__45__cpo5beginE,(_ZN40_INTERNAL_a2467330_4_k_cu_cc09e2b3_245694cuda3std3__442_GLOBAL__N__a2467330_4_k_cu_cc09e2b3_245696ignoreE - _ZN40_INTERNAL_a2467330_4_k_cu_cc09e2b3_245694cuda3std3__45__cpo5beginE)
_ZN40_INTERNAL_a2467330_4_k_cu_cc09e2b3_245694cuda3std3__45__cpo5beginE:
	.zero		1
	.type		_ZN40_INTERNAL_a2467330_4_k_cu_cc09e2b3_245694cuda3std3__442_GLOBAL__N__a2467330_4_k_cu_cc09e2b3_245696ignoreE,@object
	.size		_ZN40_INTERNAL_a2467330_4_k_cu_cc09e2b3_245694cuda3std3__442_GLOBAL__N__a2467330_4_k_cu_cc09e2b3_245696ignoreE,(_ZN40_INTERNAL_a2467330_4_k_cu_cc09e2b3_245694cute7productE - _ZN40_INTERNAL_a2467330_4_k_cu_cc09e2b3_245694cuda3std3__442_GLOBAL__N__a2467330_4_k_cu_cc09e2b3_245696ignoreE)
_ZN40_INTERNAL_a2467330_4_k_cu_cc09e2b3_245694cuda3std3__442_GLOBAL__N__a2467330_4_k_cu_cc09e2b3_245696ignoreE:
	.zero		1
	.type		_ZN40_INTERNAL_a2467330_4_k_cu_cc09e2b3_245694cute7productE,@object
	.size		_ZN40_INTERNAL_a2467330_4_k_cu_cc09e2b3_245694cute7productE,(_ZN40_INTERNAL_a2467330_4_k_cu_cc09e2b3_245694cuda3std3__45__cpo3endE - _ZN40_INTERNAL_a2467330_4_k_cu_cc09e2b3_245694cute7productE)
_ZN40_INTERNAL_a2467330_4_k_cu_cc09e2b3_245694cute7productE:
	.zero		1
	.type		_ZN40_INTERNAL_a2467330_4_k_cu_cc09e2b3_245694cuda3std3__45__cpo3endE,@object
	.size		_ZN40_INTERNAL_a2467330_4_k_cu_cc09e2b3_245694cuda3std3__45__cpo3endE,(_ZN40_INTERNAL_a2467330_4_k_cu_cc09e2b3_245694cuda3std3__419piecewise_constructE - _ZN40_INTERNAL_a2467330_4_k_cu_cc09e2b3_245694cuda3std3__45__cpo3endE)
_ZN40_INTERNAL_a2467330_4_k_cu_cc09e2b3_245694cuda3std3__45__cpo3endE:
	.zero		1
	.type		_ZN40_INTERNAL_a2467330_4_k_cu_cc09e2b3_245694cuda3std3__419piecewise_constructE,@object
	.size		_ZN40_INTERNAL_a2467330_4_k_cu_cc09e2b3_245694cuda3std3__419piecewise_constructE,(_ZN40_INTERNAL_a2467330_4_k_cu_cc09e2b3_245694cuda3std3__45__cpo4cendE - _ZN40_INTERNAL_a2467330_4_k_cu_cc09e2b3_245694cuda3std3__419piecewise_constructE)
_ZN40_INTERNAL_a2467330_4_k_cu_cc09e2b3_245694cuda3std3__419piecewise_constructE:
	.zero		1
	.type		_ZN40_INTERNAL_a2467330_4_k_cu_cc09e2b3_245694cuda3std3__45__cpo4cendE,@object
	.size		_ZN40_INTERNAL_a2467330_4_k_cu_cc09e2b3_245694cuda3std3__45__cpo4cendE,(_ZN40_INTERNAL_a2467330_4_k_cu_cc09e2b3_245694cuda3std6ranges3__45__cpo4swapE - _ZN40_INTERNAL_a2467330_4_k_cu_cc09e2b3_245694cuda3std3__45__cpo4cendE)
_ZN40_INTERNAL_a2467330_4_k_cu_cc09e2b3_245694cuda3std3__45__cpo4cendE:
	.zero		1
	.type		_ZN40_INTERNAL_a2467330_4_k_cu_cc09e2b3_245694cuda3std6ranges3__45__cpo4swapE,@object
	.size		_ZN40_INTERNAL_a2467330_4_k_cu_cc09e2b3_245694cuda3std6ranges3__45__cpo4swapE,(.L_8 - _ZN40_INTERNAL_a2467330_4_k_cu_cc09e2b3_245694cuda3std6ranges3__45__cpo4swapE)
_ZN40_INTERNAL_a2467330_4_k_cu_cc09e2b3_245694cuda3std6ranges3__45__cpo4swapE:
	.zero		1
.L_8:


//--------------------- .nv.constant0._ZN7cutlass13device_kernelINS_4gemm6kernel13GemmUniversalIN4cute5tupleIJiiiiEEENS1_10collective13CollectiveMmaINS1_34MainloopSm90TmaGmmaWarpSpecializedILi18ENS5_IJNS4_1CILi1EEENSA_ILi2EEESB_EEENS1_35KernelTmaWarpSpecializedCooperativeEEENS5_IJNSA_ILi256EEENSA_ILi128EEENSA_ILi32EEEEEEaNS5_IJlSB_lEEEaSK_NS4_8TiledMMAINS4_8MMA_AtomIJNS4_4SM904GMMA27MMA_64x128x32_S32S8S8_SS_TNEEEENS4_6LayoutINS5_IJSC_SB_SB_EEENS5_IJSB_NSA_ILi0EEEST_EEEEENS5_IJNS4_10UnderscoreESW_SW_EEEEENS4_23SM90_TMA_LOAD_MULTICASTENS4_14ComposedLayoutINS4_7SwizzleILi1ELi4ELi3EEENS4_18smem_ptr_flag_bitsILi8EEENSR_INS5_IJNSA_ILi8EEESI_EEENS5_IJSI_SB_EEEEEEEvNS4_8identityENS4_13SM90_TMA_LOADES19_vS1A_EENS_8epilogue10collective6detail29Sm90TmaWarpSpecializedAdapterINS1E_15DefaultEpilogueIaSK_SK_NS1D_6thread17LinearCombinationIaLi1EiiLNS1I_9ScaleType4KindE0ELNS_15FloatRoundStyleE2EaEENS1_15EpilogueDefaultEEEEEvvEEEEvNT_6ParamsE --------------------------
	.section	.nv.constant0._ZN7cutlass13device_kernelINS_4gemm6kernel13GemmUniversalIN4cute5tupleIJiiiiEEENS1_10collective13CollectiveMmaINS1_34MainloopSm90TmaGmmaWarpSpecializedILi18ENS5_IJNS4_1CILi1EEENSA_ILi2EEESB_EEENS1_35KernelTmaWarpSpecializedCooperativeEEENS5_IJNSA_ILi256EEENSA_ILi128EEENSA_ILi32EEEEEEaNS5_IJlSB_lEEEaSK_NS4_8TiledMMAINS4_8MMA_AtomIJNS4_4SM904GMMA27MMA_64x128x32_S32S8S8_SS_TNEEEENS4_6LayoutINS5_IJSC_SB_SB_EEENS5_IJSB_NSA_ILi0EEEST_EEEEENS5_IJNS4_10UnderscoreESW_SW_EEEEENS4_23SM90_TMA_LOAD_MULTICASTENS4_14ComposedLayoutINS4_7SwizzleILi1ELi4ELi3EEENS4_18smem_ptr_flag_bitsILi8EEENSR_INS5_IJNSA_ILi8EEESI_EEENS5_IJSI_SB_EEEEEEEvNS4_8identityENS4_13SM90_TMA_LOADES19_vS1A_EENS_8epilogue10collective6detail29Sm90TmaWarpSpecializedAdapterINS1E_15DefaultEpilogueIaSK_SK_NS1D_6thread17LinearCombinationIaLi1EiiLNS1I_9ScaleType4KindE0ELNS_15FloatRoundStyleE2EaEENS1_15EpilogueDefaultEEEEEvvEEEEvNT_6ParamsE,"a",@progbits
	.sectionflags	@""
	.align	4
.nv.constant0._ZN7cutlass13device_kernelINS_4gemm6kernel13GemmUniversalIN4cute5tupleIJiiiiEEENS1_10collective13CollectiveMmaINS1_34MainloopSm90TmaGmmaWarpSpecializedILi18ENS5_IJNS4_1CILi1EEENSA_ILi2EEESB_EEENS1_35KernelTmaWarpSpecializedCooperativeEEENS5_IJNSA_ILi256EEENSA_ILi128EEENSA_ILi32EEEEEEaNS5_IJlSB_lEEEaSK_NS4_8TiledMMAINS4_8MMA_AtomIJNS4_4SM904GMMA27MMA_64x128x32_S32S8S8_SS_TNEEEENS4_6LayoutINS5_IJSC_SB_SB_EEENS5_IJSB_NSA_ILi0EEEST_EEEEENS5_IJNS4_10UnderscoreESW_SW_EEEEENS4_23SM90_TMA_LOAD_MULTICASTENS4_14ComposedLayoutINS4_7SwizzleILi1ELi4ELi3EEENS4_18smem_ptr_flag_bitsILi8EEENSR_INS5_IJNSA_ILi8EEESI_EEENS5_IJSI_SB_EEEEEEEvNS4_8identityENS4_13SM90_TMA_LOADES19_vS1A_EENS_8epilogue10collective6detail29Sm90TmaWarpSpecializedAdapterINS1E_15DefaultEpilogueIaSK_SK_NS1D_6thread17LinearCombinationIaLi1EiiLNS1I_9ScaleType4KindE0ELNS_15FloatRoundStyleE2EaEENS1_15EpilogueDefaultEEEEEvvEEEEvNT_6ParamsE:
	.zero		1664


//--------------------- SYMBOLS --------------------------

	.type		.nv.reservedSmem.offset0,@object
	.size		.nv.reservedSmem.offset0,0x4
	.type		__assertfail,@function
